	.target	sm_90a

	.elftype	@"ET_EXEC"


//--------------------- .note.nv.tkinfo           --------------------------
	.section	.note.nv.tkinfo,"",@"SHT_NOTE"
	.sectionflags	@"SHF_NOTE_NV_TKINFO"
	.tkinfo
        /*0018*/ 	.word	0x00000002
        /*0030*/ 	.string	""
        /*0030*/ 	.string	"ptxas"
        /*0030*/ 	.string	"Cuda compilation tools, release 13.0, V13.0.88"
        /*0030*/ 	.string	"Build cuda_13.0.r13.0/compiler.36424714_0"
        /*0030*/ 	.string	"-arch sm_90a -m 64 "



//--------------------- .note.nv.cuinfo           --------------------------
	.section	.note.nv.cuinfo,"",@"SHT_NOTE"
	.sectionflags	@"SHF_NOTE_NV_CUINFO"
        /*0018*/ 	.short	0x0002
        /*001a*/ 	.short	0x005a
        /*001c*/ 	.short	0x0082
	.zero		2


//--------------------- .nv.info                  --------------------------
	.section	.nv.info,"",@"SHT_CUDA_INFO"
	.align	4


	//----- nvinfo : EIATTR_REGCOUNT
	.align		4
        /*0000*/ 	.byte	0x04, 0x2f
        /*0002*/ 	.short	(.L_15 - .L_14)
	.align		4
.L_14:
        /*0004*/ 	.word	index@(_ZN7cutlass13device_kernelINS_4gemm6kernel13GemmUniversalIN4cute5tupleIJiiiiEEENS1_10collective13CollectiveMmaINS1_34MainloopSm90TmaGmmaWarpSpecializedILi3ENS5_IJNS4_1CILi1EEESB_SB_EEENS1_32KernelTmaWarpSpecializedPingpongEEENS5_IJNSA_ILi64EEENSA_ILi128EEESG_EEENS_10tfloat32_tENS5_IJlSB_lEEESI_SJ_NS4_8TiledMMAINS4_8MMA_AtomIJNS4_4SM904GMMA30MMA_64x128x8_F32TF32TF32_SS_TNILNSN_7ScaleInE1ELSP_1EEEEEENS4_6LayoutISC_NS5_IJNSA_ILi0EEEST_ST_EEEEENS5_IJNS4_10UnderscoreESW_SW_EEEEENS4_13SM90_TMA_LOADENS4_14ComposedLayoutINS4_7SwizzleILi3ELi4ELi3EEENS4_18smem_ptr_flag_bitsILi32EEENSS_INS5_IJNSA_ILi8EEENSA_ILi32EEEEEENS5_IJS16_SB_EEEEEEEvNS4_8identityESZ_S1A_vS1B_EENS_8epilogue10collective6detail29Sm90TmaWarpSpecializedAdapterINS1E_15DefaultEpilogueISI_SJ_SJ_NS1D_6thread17LinearCombinationISI_Li1EffLNS1I_9ScaleType4KindE0ELNS_15FloatRoundStyleE2ESI_EENS1_15EpilogueDefaultEEEEEvvEEEEvNT_6ParamsE)
        /*0008*/ 	.word	0x000000a8


	//----- nvinfo : EIATTR_FRAME_SIZE
	.align		4
.L_15:
        /*000c*/ 	.byte	0x04, 0x11
        /*000e*/ 	.short	(.L_17 - .L_16)
	.align		4
.L_16:
        /*0010*/ 	.word	index@(_ZN7cutlass13device_kernelINS_4gemm6kernel13GemmUniversalIN4cute5tupleIJiiiiEEENS1_10collective13CollectiveMmaINS1_34MainloopSm90TmaGmmaWarpSpecializedILi3ENS5_IJNS4_1CILi1EEESB_SB_EEENS1_32KernelTmaWarpSpecializedPingpongEEENS5_IJNSA_ILi64EEENSA_ILi128EEESG_EEENS_10tfloat32_tENS5_IJlSB_lEEESI_SJ_NS4_8TiledMMAINS4_8MMA_AtomIJNS4_4SM904GMMA30MMA_64x128x8_F32TF32TF32_SS_TNILNSN_7ScaleInE1ELSP_1EEEEEENS4_6LayoutISC_NS5_IJNSA_ILi0EEEST_ST_EEEEENS5_IJNS4_10UnderscoreESW_SW_EEEEENS4_13SM90_TMA_LOADENS4_14ComposedLayoutINS4_7SwizzleILi3ELi4ELi3EEENS4_18smem_ptr_flag_bitsILi32EEENSS_INS5_IJNSA_ILi8EEENSA_ILi32EEEEEENS5_IJS16_SB_EEEEEEEvNS4_8identityESZ_S1A_vS1B_EENS_8epilogue10collective6detail29Sm90TmaWarpSpecializedAdapterINS1E_15DefaultEpilogueISI_SJ_SJ_NS1D_6thread17LinearCombinationISI_Li1EffLNS1I_9ScaleType4KindE0ELNS_15FloatRoundStyleE2ESI_EENS1_15EpilogueDefaultEEEEEvvEEEEvNT_6ParamsE)
        /*0014*/ 	.word	0x00000008


	//----- nvinfo : EIATTR_MIN_STACK_SIZE
	.align		4
.L_17:
        /*0018*/ 	.byte	0x04, 0x12
        /*001a*/ 	.short	(.L_19 - .L_18)
	.align		4
.L_18:
        /*001c*/ 	.word	index@(_ZN7cutlass13device_kernelINS_4gemm6kernel13GemmUniversalIN4cute5tupleIJiiiiEEENS1_10collective13CollectiveMmaINS1_34MainloopSm90TmaGmmaWarpSpecializedILi3ENS5_IJNS4_1CILi1EEESB_SB_EEENS1_32KernelTmaWarpSpecializedPingpongEEENS5_IJNSA_ILi64EEENSA_ILi128EEESG_EEENS_10tfloat32_tENS5_IJlSB_lEEESI_SJ_NS4_8TiledMMAINS4_8MMA_AtomIJNS4_4SM904GMMA30MMA_64x128x8_F32TF32TF32_SS_TNILNSN_7ScaleInE1ELSP_1EEEEEENS4_6LayoutISC_NS5_IJNSA_ILi0EEEST_ST_EEEEENS5_IJNS4_10UnderscoreESW_SW_EEEEENS4_13SM90_TMA_LOADENS4_14ComposedLayoutINS4_7SwizzleILi3ELi4ELi3EEENS4_18smem_ptr_flag_bitsILi32EEENSS_INS5_IJNSA_ILi8EEENSA_ILi32EEEEEENS5_IJS16_SB_EEEEEEEvNS4_8identityESZ_S1A_vS1B_EENS_8epilogue10collective6detail29Sm90TmaWarpSpecializedAdapterINS1E_15DefaultEpilogueISI_SJ_SJ_NS1D_6thread17LinearCombinationISI_Li1EffLNS1I_9ScaleType4KindE0ELNS_15FloatRoundStyleE2ESI_EENS1_15EpilogueDefaultEEEEEvvEEEEvNT_6ParamsE)
        /*0020*/ 	.word	0x00000008
.L_19:


//--------------------- .nv.compat                --------------------------
	.section	.nv.compat,"",@"SHT_CUDA_COMPAT_INFO"
	.align	4
        /*0000*/ 	.byte	0x02, 0x09, 0x01, 0x00, 0x02, 0x02, 0x04, 0x00, 0x02, 0x05, 0x05, 0x00, 0x03, 0x07, 0x01, 0x01
        /*0010*/ 	.byte	0x02, 0x03, 0x01, 0x00, 0x02, 0x06, 0x01, 0x00, 0x04, 0x0b, 0x08, 0x00, 0x00, 0x00, 0x00, 0x00
        /*0020*/ 	.byte	0x00, 0x00, 0x00, 0x00


//--------------------- .nv.info._ZN7cutlass13device_kernelINS_4gemm6kernel13GemmUniversalIN4cute5tupleIJiiiiEEENS1_10collective13CollectiveMmaINS1_34MainloopSm90TmaGmmaWarpSpecializedILi3ENS5_IJNS4_1CILi1EEESB_SB_EEENS1_32KernelTmaWarpSpecializedPingpongEEENS5_IJNSA_ILi64EEENSA_ILi128EEESG_EEENS_10tfloat32_tENS5_IJlSB_lEEESI_SJ_NS4_8TiledMMAINS4_8MMA_AtomIJNS4_4SM904GMMA30MMA_64x128x8_F32TF32TF32_SS_TNILNSN_7ScaleInE1ELSP_1EEEEEENS4_6LayoutISC_NS5_IJNSA_ILi0EEEST_ST_EEEEENS5_IJNS4_10UnderscoreESW_SW_EEEEENS4_13SM90_TMA_LOADENS4_14ComposedLayoutINS4_7SwizzleILi3ELi4ELi3EEENS4_18smem_ptr_flag_bitsILi32EEENSS_INS5_IJNSA_ILi8EEENSA_ILi32EEEEEENS5_IJS16_SB_EEEEEEEvNS4_8identityESZ_S1A_vS1B_EENS_8epilogue10collective6detail29Sm90TmaWarpSpecializedAdapterINS1E_15DefaultEpilogueISI_SJ_SJ_NS1D_6thread17LinearCombinationISI_Li1EffLNS1I_9ScaleType4KindE0ELNS_15FloatRoundStyleE2ESI_EENS1_15EpilogueDefaultEEEEEvvEEEEvNT_6ParamsE --------------------------
	.section	.nv.info._ZN7cutlass13device_kernelINS_4gemm6kernel13GemmUniversalIN4cute5tupleIJiiiiEEENS1_10collective13CollectiveMmaINS1_34MainloopSm90TmaGmmaWarpSpecializedILi3ENS5_IJNS4_1CILi1EEESB_SB_EEENS1_32KernelTmaWarpSpecializedPingpongEEENS5_IJNSA_ILi64EEENSA_ILi128EEESG_EEENS_10tfloat32_tENS5_IJlSB_lEEESI_SJ_NS4_8TiledMMAINS4_8MMA_AtomIJNS4_4SM904GMMA30MMA_64x128x8_F32TF32TF32_SS_TNILNSN_7ScaleInE1ELSP_1EEEEEENS4_6LayoutISC_NS5_IJNSA_ILi0EEEST_ST_EEEEENS5_IJNS4_10UnderscoreESW_SW_EEEEENS4_13SM90_TMA_LOADENS4_14ComposedLayoutINS4_7SwizzleILi3ELi4ELi3EEENS4_18smem_ptr_flag_bitsILi32EEENSS_INS5_IJNSA_ILi8EEENSA_ILi32EEEEEENS5_IJS16_SB_EEEEEEEvNS4_8identityESZ_S1A_vS1B_EENS_8epilogue10collective6detail29Sm90TmaWarpSpecializedAdapterINS1E_15DefaultEpilogueISI_SJ_SJ_NS1D_6thread17LinearCombinationISI_Li1EffLNS1I_9ScaleType4KindE0ELNS_15FloatRoundStyleE2ESI_EENS1_15EpilogueDefaultEEEEEvvEEEEvNT_6ParamsE,"",@"SHT_CUDA_INFO"
	.sectionflags	@""
	.align	4


	//----- nvinfo : EIATTR_CUDA_API_VERSION
	.align		4
        /*0000*/ 	.byte	0x04, 0x37
        /*0002*/ 	.short	(.L_21 - .L_20)
.L_20:
        /*0004*/ 	.word	0x00000082


	//----- nvinfo : EIATTR_KPARAM_INFO
	.align		4
.L_21:
        /*0008*/ 	.byte	0x04, 0x17
        /*000a*/ 	.short	(.L_23 - .L_22)
.L_22:
        /*000c*/ 	.word	0x00000000
        /*0010*/ 	.short	0x0000
        /*0012*/ 	.short	0x0070
        /*0014*/ 	.byte	0x00, 0xf0, 0x01, 0x10


	//----- nvinfo : EIATTR_SPARSE_MMA_MASK
	.align		4
.L_23:
        /*0018*/ 	.byte	0x03, 0x50
        /*001a*/ 	.short	0x0000


	//----- nvinfo : EIATTR_MAXREG_COUNT
	.align		4
        /*001c*/ 	.byte	0x03, 0x1b
        /*001e*/ 	.short	0x00a8


	//----- nvinfo : EIATTR_NUM_BARRIERS
	.align		4
        /*0020*/ 	.byte	0x02, 0x4c
        /*0022*/ 	.byte	0x01
	.zero		1


	//----- nvinfo : EIATTR_EXTERNS
	.align		4
        /*0024*/ 	.byte	0x04, 0x0f
        /*0026*/ 	.short	(.L_25 - .L_24)


	//   ....[0]....
	.align		4
.L_24:
        /*0028*/ 	.word	index@(__assertfail)


	//----- nvinfo : EIATTR_ANNOTATIONS
	.align		4
.L_25:
        /*002c*/ 	.byte	0x04, 0x55
        /*002e*/ 	.short	(.L_27 - .L_26)


	//   ....[0]....
.L_26:
        /*0030*/ 	.word	0x00000001
        /*0034*/ 	.byte	0xb0, 0x0a, 0x00, 0x00, 0x01, 0x00, 0x00, 0x00, 0xd0, 0x11, 0x00, 0x00, 0x01, 0x00, 0x00, 0x00
        /*0044*/ 	.byte	0x10, 0x6b, 0x00, 0x00, 0x01, 0x00, 0x00, 0x00, 0x00, 0x79, 0x00, 0x00


	//----- nvinfo : EIATTR_MERCURY_ISA_VERSION
	.align		4
.L_27:
        /*0050*/ 	.byte	0x03, 0x5f
        /*0052*/ 	.short	0x0101


	//----- nvinfo : EIATTR_INT_WARP_WIDE_INSTR_OFFSETS
	.align		4
        /*0054*/ 	.byte	0x04, 0x31
        /*0056*/ 	.short	(.L_29 - .L_28)


	//   ....[0]....
.L_28:
        /*0058*/ 	.word	0x000003d0


	//   ....[1]....
        /*005c*/ 	.word	0x000003f0


	//   ....[2]....
        /*0060*/ 	.word	0x00000470


	//   ....[3]....
        /*0064*/ 	.word	0x00000480


	//   ....[4]....
        /*0068*/ 	.word	0x00000490


	//   ....[5]....
        /*006c*/ 	.word	0x000004b0


	//   ....[6]....
        /*0070*/ 	.word	0x00000540


	//   ....[7]....
        /*0074*/ 	.word	0x00000560


	//----- nvinfo : EIATTR_COOP_GROUP_MASK_REGIDS
	.align		4
.L_29:
        /*0078*/ 	.byte	0x04, 0x29
        /*007a*/ 	.short	(.L_31 - .L_30)


	//   ....[0]....
.L_30:
        /*007c*/ 	.word	0xffffffff


	//   ....[1]....
        /*0080*/ 	.word	0xffffffff


	//   ....[2]....
        /*0084*/ 	.word	0xffffffff


	//   ....[3]....
        /*0088*/ 	.word	0xffffffff


	//   ....[4]....
        /*008c*/ 	.word	0xffffffff


	//   ....[5]....
        /*0090*/ 	.word	0xffffffff


	//----- nvinfo : EIATTR_COOP_GROUP_INSTR_OFFSETS
	.align		4
.L_31:
        /*0094*/ 	.byte	0x04, 0x28
        /*0096*/ 	.short	(.L_33 - .L_32)


	//   ....[0]....
.L_32:
        /*0098*/ 	.word	0x00000070


	//   ....[1]....
        /*009c*/ 	.word	0x00000080


	//   ....[2]....
        /*00a0*/ 	.word	0x00000140


	//   ....[3]....
        /*00a4*/ 	.word	0x000002b0


	//   ....[4]....
        /*00a8*/ 	.word	0x000002f0


	//   ....[5]....
        /*00ac*/ 	.word	0x00000330


	//----- nvinfo : EIATTR_REG_RECONFIG
	.align		4
.L_33:
        /*00b0*/ 	.byte	0x01, 0x54
	.zero		2


	//----- nvinfo : EIATTR_SYSCALL_OFFSETS
	.align		4
        /*00b4*/ 	.byte	0x04, 0x46
        /*00b6*/ 	.short	(.L_35 - .L_34)


	//   ....[0]....
.L_34:
        /*00b8*/ 	.word	0x00001650


	//----- nvinfo : EIATTR_MBARRIER_INSTR_OFFSETS
	.align		4
.L_35:
        /*00bc*/ 	.byte	0x04, 0x39
        /*00be*/ 	.short	(.L_37 - .L_36)


	//   ....[0]....
.L_36:
        /*00c0*/ 	.word	0x00000240
        /*00c4*/ 	.word	0x000000ff
        /*00c8*/ 	.word	0x00000000
        /*00cc*/ 	.short	0x0100
        /*00ce*/ 	.byte	0x08
	.zero		1


	//   ....[1]....
        /*00d0*/ 	.word	0x00000250
        /*00d4*/ 	.word	0x000000ff
        /*00d8*/ 	.word	0x00000018
        /*00dc*/ 	.short	0x0100
        /*00de*/ 	.byte	0x08
	.zero		1


	//   ....[2]....
        /*00e0*/ 	.word	0x00000260
        /*00e4*/ 	.word	0x000000ff
        /*00e8*/ 	.word	0x00000008
        /*00ec*/ 	.short	0x0100
        /*00ee*/ 	.byte	0x08
	.zero		1


	//   ....[3]....
        /*00f0*/ 	.word	0x00000270
        /*00f4*/ 	.word	0x000000ff
        /*00f8*/ 	.word	0x00000020
        /*00fc*/ 	.short	0x0100
        /*00fe*/ 	.byte	0x08
	.zero		1


	//   ....[4]....
        /*0100*/ 	.word	0x00000280
        /*0104*/ 	.word	0x000000ff
        /*0108*/ 	.word	0x00000010
        /*010c*/ 	.short	0x0100
        /*010e*/ 	.byte	0x08
	.zero		1


	//   ....[5]....
        /*0110*/ 	.word	0x00000290
        /*0114*/ 	.word	0x000000ff
        /*0118*/ 	.word	0x00000028
        /*011c*/ 	.short	0x0100
        /*011e*/ 	.byte	0x08
	.zero		1


	//   ....[6]....
        /*0120*/ 	.word	0x000005a0
        /*0124*/ 	.word	0x000000ff
        /*0128*/ 	.word	0x00000060
        /*012c*/ 	.short	0x0100
        /*012e*/ 	.byte	0x08
	.zero		1


	//   ....[7]....
        /*0130*/ 	.word	0x00000610
        /*0134*/ 	.word	0x000000ff
        /*0138*/ 	.word	0x00000068
        /*013c*/ 	.short	0x0100
        /*013e*/ 	.byte	0x08
	.zero		1


	//   ....[8]....
        /*0140*/ 	.word	0x00000630
        /*0144*/ 	.word	0x000000ff
        /*0148*/ 	.word	0x00000040
        /*014c*/ 	.short	0x0100
        /*014e*/ 	.byte	0x09
	.zero		1


	//   ....[9]....
        /*0150*/ 	.word	0x00000640
        /*0154*/ 	.word	0x000000ff
        /*0158*/ 	.word	0x00000048
        /*015c*/ 	.short	0x0100
        /*015e*/ 	.byte	0x09
	.zero		1


	//   ....[10]....
        /*0160*/ 	.word	0x00000650
        /*0164*/ 	.word	0x000000ff
        /*0168*/ 	.word	0x00000050
        /*016c*/ 	.short	0x0100
        /*016e*/ 	.byte	0x09
	.zero		1


	//   ....[11]....
        /*0170*/ 	.word	0x00000660
        /*0174*/ 	.word	0x000000ff
        /*0178*/ 	.word	0x00000058
        /*017c*/ 	.short	0x0100
        /*017e*/ 	.byte	0x09
	.zero		1


	//   ....[12]....
        /*0180*/ 	.word	0x00001510
        /*0184*/ 	.word	0x000000ff
        /*0188*/ 	.word	0xfffffff8
        /*018c*/ 	.short	0x010a
        /*018e*/ 	.byte	0x2b
	.zero		1


	//   ....[13]....
        /*0190*/ 	.word	0x000016d0
        /*0194*/ 	.word	0x00000003
        /*0198*/ 	.word	0x00000000
        /*019c*/ 	.short	0x010a
        /*019e*/ 	.byte	0x3f
	.zero		1


	//   ....[14]....
        /*01a0*/ 	.word	0x00001730
        /*01a4*/ 	.word	0x00000003
        /*01a8*/ 	.word	0x00000000
        /*01ac*/ 	.short	0x010a
        /*01ae*/ 	.byte	0x3f
	.zero		1


	//   ....[15]....
        /*01b0*/ 	.word	0x00001fd0
        /*01b4*/ 	.word	0x000000ff
        /*01b8*/ 	.word	0x00000000
        /*01bc*/ 	.short	0x010a
        /*01be*/ 	.byte	0x08
	.zero		1


	//   ....[16]....
        /*01c0*/ 	.word	0x00002010
        /*01c4*/ 	.word	0x000000ff
        /*01c8*/ 	.word	0x00000000
        /*01cc*/ 	.short	0x010a
        /*01ce*/ 	.byte	0x08
	.zero		1


	//   ....[17]....
        /*01d0*/ 	.word	0x000027b0
        /*01d4*/ 	.word	0x000000ff
        /*01d8*/ 	.word	0x00000000
        /*01dc*/ 	.short	0x0101
        /*01de*/ 	.byte	0x08
	.zero		1


	//   ....[18]....
        /*01e0*/ 	.word	0x000028b0
        /*01e4*/ 	.word	0x00000003
        /*01e8*/ 	.word	0x00000000
        /*01ec*/ 	.short	0x0101
        /*01ee*/ 	.byte	0x29
	.zero		1


	//   ....[19]....
        /*01f0*/ 	.word	0x00002980
        /*01f4*/ 	.word	0x000000ff
        /*01f8*/ 	.word	0x00000000
        /*01fc*/ 	.short	0x0101
        /*01fe*/ 	.byte	0x06
	.zero		1


	//   ....[20]....
        /*0200*/ 	.word	0x000029f0
        /*0204*/ 	.word	0x000000ff
        /*0208*/ 	.word	0x00000008
        /*020c*/ 	.short	0x010a
        /*020e*/ 	.byte	0x2b
	.zero		1


	//   ....[21]....
        /*0210*/ 	.word	0x00006b50
        /*0214*/ 	.word	0x00000000
        /*0218*/ 	.word	0x00000000
        /*021c*/ 	.short	0x0101
        /*021e*/ 	.byte	0x29
	.zero		1


	//   ....[22]....
        /*0220*/ 	.word	0x00007440
        /*0224*/ 	.word	0x0000000b
        /*0228*/ 	.word	0x00000018
        /*022c*/ 	.short	0x010a
        /*022e*/ 	.byte	0x3f
	.zero		1


	//   ....[23]....
        /*0230*/ 	.word	0x00007a30
        /*0234*/ 	.word	0x00000006
        /*0238*/ 	.word	0x00000068
        /*023c*/ 	.short	0x0101
        /*023e*/ 	.byte	0x3f
	.zero		1


	//   ....[24]....
        /*0240*/ 	.word	0x00008150
        /*0244*/ 	.word	0x00000007
        /*0248*/ 	.word	0x00000000
        /*024c*/ 	.short	0x010a
        /*024e*/ 	.byte	0x3f
	.zero		1


	//   ....[25]....
        /*0250*/ 	.word	0x000081d0
        /*0254*/ 	.word	0x00000004
        /*0258*/ 	.word	0x00000000
        /*025c*/ 	.short	0x010a
        /*025e*/ 	.byte	0x3f
	.zero		1


	//   ....[26]....
        /*0260*/ 	.word	0x00008260
        /*0264*/ 	.word	0x00000005
        /*0268*/ 	.word	0x00000000
        /*026c*/ 	.short	0x010a
        /*026e*/ 	.byte	0x3f
	.zero		1


	//   ....[27]....
        /*0270*/ 	.word	0x000082d0
        /*0274*/ 	.word	0x00000003
        /*0278*/ 	.word	0xfffffff8
        /*027c*/ 	.short	0x010a
        /*027e*/ 	.byte	0x3f
	.zero		1


	//   ....[28]....
        /*0280*/ 	.word	0x00008320
        /*0284*/ 	.word	0x00000003
        /*0288*/ 	.word	0x00000000
        /*028c*/ 	.short	0x010a
        /*028e*/ 	.byte	0x3f
	.zero		1


	//   ....[29]....
        /*0290*/ 	.word	0x00008380
        /*0294*/ 	.word	0x00000004
        /*0298*/ 	.word	0x00000000
        /*029c*/ 	.short	0x010a
        /*029e*/ 	.byte	0x3f
	.zero		1


	//   ....[30]....
        /*02a0*/ 	.word	0x000083e0
        /*02a4*/ 	.word	0x00000003
        /*02a8*/ 	.word	0x00000008
        /*02ac*/ 	.short	0x010a
        /*02ae*/ 	.byte	0x3f
	.zero		1


	//   ....[31]....
        /*02b0*/ 	.word	0x000084b0
        /*02b4*/ 	.word	0x0000000b
        /*02b8*/ 	.word	0x00000018
        /*02bc*/ 	.short	0x010a
        /*02be*/ 	.byte	0x3f
	.zero		1


	//   ....[32]....
        /*02c0*/ 	.word	0x00008580
        /*02c4*/ 	.word	0x00000007
        /*02c8*/ 	.word	0x00000000
        /*02cc*/ 	.short	0x010a
        /*02ce*/ 	.byte	0x3f
	.zero		1


	//   ....[33]....
        /*02d0*/ 	.word	0x000085d0
        /*02d4*/ 	.word	0x00000004
        /*02d8*/ 	.word	0x00000000
        /*02dc*/ 	.short	0x010a
        /*02de*/ 	.byte	0x3f
	.zero		1


	//----- nvinfo : EIATTR_NUM_MBARRIERS
	.align		4
.L_37:
        /*02e0*/ 	.byte	0x03, 0x38
        /*02e2*/ 	.short	0x000c


	//----- nvinfo : EIATTR_EXIT_INSTR_OFFSETS
	.align		4
        /*02e4*/ 	.byte	0x04, 0x1c
        /*02e6*/ 	.short	(.L_39 - .L_38)


	//   ....[0]....
.L_38:
        /*02e8*/ 	.word	0x00001160


	//   ....[1]....
        /*02ec*/ 	.word	0x000011c0


	//   ....[2]....
        /*02f0*/ 	.word	0x00007170


	//   ....[3]....
        /*02f4*/ 	.word	0x000071a0


	//   ....[4]....
        /*02f8*/ 	.word	0x000082b0


	//----- nvinfo : EIATTR_MAX_THREADS
	.align		4
.L_39:
        /*02fc*/ 	.byte	0x04, 0x05
        /*02fe*/ 	.short	(.L_41 - .L_40)
.L_40:
        /*0300*/ 	.word	0x00000180
        /*0304*/ 	.word	0x00000001
        /*0308*/ 	.word	0x00000001


	//----- nvinfo : EIATTR_CRS_STACK_SIZE
	.align		4
.L_41:
        /*030c*/ 	.byte	0x04, 0x1e
        /*030e*/ 	.short	(.L_43 - .L_42)
.L_42:
        /*0310*/ 	.word	0x00000000


	//----- nvinfo : EIATTR_CBANK_PARAM_SIZE
	.align		4
.L_43:
        /*0314*/ 	.byte	0x03, 0x19
        /*0316*/ 	.short	0x0470


	//----- nvinfo : EIATTR_PARAM_CBANK
	.align		4
        /*0318*/ 	.byte	0x04, 0x0a
        /*031a*/ 	.short	(.L_45 - .L_44)
	.align		4
.L_44:
        /*031c*/ 	.word	index@(.nv.constant0._ZN7cutlass13device_kernelINS_4gemm6kernel13GemmUniversalIN4cute5tupleIJiiiiEEENS1_10collective13CollectiveMmaINS1_34MainloopSm90TmaGmmaWarpSpecializedILi3ENS5_IJNS4_1CILi1EEESB_SB_EEENS1_32KernelTmaWarpSpecializedPingpongEEENS5_IJNSA_ILi64EEENSA_ILi128EEESG_EEENS_10tfloat32_tENS5_IJlSB_lEEESI_SJ_NS4_8TiledMMAINS4_8MMA_AtomIJNS4_4SM904GMMA30MMA_64x128x8_F32TF32TF32_SS_TNILNSN_7ScaleInE1ELSP_1EEEEEENS4_6LayoutISC_NS5_IJNSA_ILi0EEEST_ST_EEEEENS5_IJNS4_10UnderscoreESW_SW_EEEEENS4_13SM90_TMA_LOADENS4_14ComposedLayoutINS4_7SwizzleILi3ELi4ELi3EEENS4_18smem_ptr_flag_bitsILi32EEENSS_INS5_IJNSA_ILi8EEENSA_ILi32EEEEEENS5_IJS16_SB_EEEEEEEvNS4_8identityESZ_S1A_vS1B_EENS_8epilogue10collective6detail29Sm90TmaWarpSpecializedAdapterINS1E_15DefaultEpilogueISI_SJ_SJ_NS1D_6thread17LinearCombinationISI_Li1EffLNS1I_9ScaleType4KindE0ELNS_15FloatRoundStyleE2ESI_EENS1_15EpilogueDefaultEEEEEvvEEEEvNT_6ParamsE)
        /*0320*/ 	.short	0x0210
        /*0322*/ 	.short	0x0470


	//----- nvinfo : EIATTR_SW_WAR
	.align		4
.L_45:
        /*0324*/ 	.byte	0x04, 0x36
        /*0326*/ 	.short	(.L_47 - .L_46)
.L_46:
        /*0328*/ 	.word	0x00000008
.L_47:


//--------------------- .nv.callgraph             --------------------------
	.section	.nv.callgraph,"",@"SHT_CUDA_CALLGRAPH"
	.align	4
	.sectionentsize	8
	.align		4
        /*0000*/ 	.word	0x00000000
	.align		4
        /*0004*/ 	.word	0xffffffff
	.align		4
        /*0008*/ 	.word	index@(_ZN7cutlass13device_kernelINS_4gemm6kernel13GemmUniversalIN4cute5tupleIJiiiiEEENS1_10collective13CollectiveMmaINS1_34MainloopSm90TmaGmmaWarpSpecializedILi3ENS5_IJNS4_1CILi1EEESB_SB_EEENS1_32KernelTmaWarpSpecializedPingpongEEENS5_IJNSA_ILi64EEENSA_ILi128EEESG_EEENS_10tfloat32_tENS5_IJlSB_lEEESI_SJ_NS4_8TiledMMAINS4_8MMA_AtomIJNS4_4SM904GMMA30MMA_64x128x8_F32TF32TF32_SS_TNILNSN_7ScaleInE1ELSP_1EEEEEENS4_6LayoutISC_NS5_IJNSA_ILi0EEEST_ST_EEEEENS5_IJNS4_10UnderscoreESW_SW_EEEEENS4_13SM90_TMA_LOADENS4_14ComposedLayoutINS4_7SwizzleILi3ELi4ELi3EEENS4_18smem_ptr_flag_bitsILi32EEENSS_INS5_IJNSA_ILi8EEENSA_ILi32EEEEEENS5_IJS16_SB_EEEEEEEvNS4_8identityESZ_S1A_vS1B_EENS_8epilogue10collective6detail29Sm90TmaWarpSpecializedAdapterINS1E_15DefaultEpilogueISI_SJ_SJ_NS1D_6thread17LinearCombinationISI_Li1EffLNS1I_9ScaleType4KindE0ELNS_15FloatRoundStyleE2ESI_EENS1_15EpilogueDefaultEEEEEvvEEEEvNT_6ParamsE)
	.align		4
        /*000c*/ 	.word	index@(__assertfail)
	.align		4
        /*0010*/ 	.word	0x00000000
	.align		4
        /*0014*/ 	.word	0xfffffffe
	.align		4
        /*0018*/ 	.word	0x00000000
	.align		4
        /*001c*/ 	.word	0xfffffffd
	.align		4
        /*0020*/ 	.word	0x00000000
	.align		4
        /*0024*/ 	.word	0xfffffffc


//--------------------- .nv.constant4             --------------------------
	.section	.nv.constant4,"a",@progbits
	.align	8
	.align		8
.nv.constant4:
        /*0000*/ 	.dword	__assertfail
	.align		8
        /*0008*/ 	.dword	__unnamed_1
	.align		8
        /*0010*/ 	.dword	_ZN39_INTERNAL_4a7d9651_4_k_cu_873007a6_59244cuda3std3__45__cpo5beginE
	.align		8
        /*0018*/ 	.dword	_ZN39_INTERNAL_4a7d9651_4_k_cu_873007a6_59244cuda3std3__45__cpo3endE
	.align		8
        /*0020*/ 	.dword	_ZN39_INTERNAL_4a7d9651_4_k_cu_873007a6_59244cuda3std3__45__cpo6cbeginE
	.align		8
        /*0028*/ 	.dword	_ZN39_INTERNAL_4a7d9651_4_k_cu_873007a6_59244cuda3std3__45__cpo4cendE
	.align		8
        /*0030*/ 	.dword	_ZN39_INTERNAL_4a7d9651_4_k_cu_873007a6_59244cuda3std3__441_GLOBAL__N__4a7d9651_4_k_cu_873007a6_59246ignoreE
	.align		8
        /*0038*/ 	.dword	_ZN39_INTERNAL_4a7d9651_4_k_cu_873007a6_59244cuda3std3__419piecewise_constructE
	.align		8
        /*0040*/ 	.dword	_ZN39_INTERNAL_4a7d9651_4_k_cu_873007a6_59244cuda3std3__48in_placeE
	.align		8
        /*0048*/ 	.dword	_ZN39_INTERNAL_4a7d9651_4_k_cu_873007a6_59244cuda3std6ranges3__45__cpo4swapE
	.align		8
        /*0050*/ 	.dword	_ZN39_INTERNAL_4a7d9651_4_k_cu_873007a6_59244cuda3std6ranges3__45__cpo9iter_moveE
	.align		8
        /*0058*/ 	.dword	_ZN39_INTERNAL_4a7d9651_4_k_cu_873007a6_59244cute7productE
	.align		8
        /*0060*/ 	.dword	_ZN39_INTERNAL_4a7d9651_4_k_cu_873007a6_59244cute1_E
	.align		8
        /*0068*/ 	.dword	$str$22
	.align		8
        /*0070*/ 	.dword	$str$23


//--------------------- .text._ZN7cutlass13device_kernelINS_4gemm6kernel13GemmUniversalIN4cute5tupleIJiiiiEEENS1_10collective13CollectiveMmaINS1_34MainloopSm90TmaGmmaWarpSpecializedILi3ENS5_IJNS4_1CILi1EEESB_SB_EEENS1_32KernelTmaWarpSpecializedPingpongEEENS5_IJNSA_ILi64EEENSA_ILi128EEESG_EEENS_10tfloat32_tENS5_IJlSB_lEEESI_SJ_NS4_8TiledMMAINS4_8MMA_AtomIJNS4_4SM904GMMA30MMA_64x128x8_F32TF32TF32_SS_TNILNSN_7ScaleInE1ELSP_1EEEEEENS4_6LayoutISC_NS5_IJNSA_ILi0EEEST_ST_EEEEENS5_IJNS4_10UnderscoreESW_SW_EEEEENS4_13SM90_TMA_LOADENS4_14ComposedLayoutINS4_7SwizzleILi3ELi4ELi3EEENS4_18smem_ptr_flag_bitsILi32EEENSS_INS5_IJNSA_ILi8EEENSA_ILi32EEEEEENS5_IJS16_SB_EEEEEEEvNS4_8identityESZ_S1A_vS1B_EENS_8epilogue10collective6detail29Sm90TmaWarpSpecializedAdapterINS1E_15DefaultEpilogueISI_SJ_SJ_NS1D_6thread17LinearCombinationISI_Li1EffLNS1I_9ScaleType4KindE0ELNS_15FloatRoundStyleE2ESI_EENS1_15EpilogueDefaultEEEEEvvEEEEvNT_6ParamsE --------------------------
	.section	.text._ZN7cutlass13device_kernelINS_4gemm6kernel13GemmUniversalIN4cute5tupleIJiiiiEEENS1_10collective13CollectiveMmaINS1_34MainloopSm90TmaGmmaWarpSpecializedILi3ENS5_IJNS4_1CILi1EEESB_SB_EEENS1_32KernelTmaWarpSpecializedPingpongEEENS5_IJNSA_ILi64EEENSA_ILi128EEESG_EEENS_10tfloat32_tENS5_IJlSB_lEEESI_SJ_NS4_8TiledMMAINS4_8MMA_AtomIJNS4_4SM904GMMA30MMA_64x128x8_F32TF32TF32_SS_TNILNSN_7ScaleInE1ELSP_1EEEEEENS4_6LayoutISC_NS5_IJNSA_ILi0EEEST_ST_EEEEENS5_IJNS4_10UnderscoreESW_SW_EEEEENS4_13SM90_TMA_LOADENS4_14ComposedLayoutINS4_7SwizzleILi3ELi4ELi3EEENS4_18smem_ptr_flag_bitsILi32EEENSS_INS5_IJNSA_ILi8EEENSA_ILi32EEEEEENS5_IJS16_SB_EEEEEEEvNS4_8identityESZ_S1A_vS1B_EENS_8epilogue10collective6detail29Sm90TmaWarpSpecializedAdapterINS1E_15DefaultEpilogueISI_SJ_SJ_NS1D_6thread17LinearCombinationISI_Li1EffLNS1I_9ScaleType4KindE0ELNS_15FloatRoundStyleE2ESI_EENS1_15EpilogueDefaultEEEEEvvEEEEvNT_6ParamsE,"ax",@progbits
	.align	128
.text._ZN7cutlass13device_kernelINS_4gemm6kernel13GemmUniversalIN4cute5tupleIJiiiiEEENS1_10collective13CollectiveMmaINS1_34MainloopSm90TmaGmmaWarpSpecializedILi3ENS5_IJNS4_1CILi1EEESB_SB_EEENS1_32KernelTmaWarpSpecializedPingpongEEENS5_IJNSA_ILi64EEENSA_ILi128EEESG_EEENS_10tfloat32_tENS5_IJlSB_lEEESI_SJ_NS4_8TiledMMAINS4_8MMA_AtomIJNS4_4SM904GMMA30MMA_64x128x8_F32TF32TF32_SS_TNILNSN_7ScaleInE1ELSP_1EEEEEENS4_6LayoutISC_NS5_IJNSA_ILi0EEEST_ST_EEEEENS5_IJNS4_10UnderscoreESW_SW_EEEEENS4_13SM90_TMA_LOADENS4_14ComposedLayoutINS4_7SwizzleILi3ELi4ELi3EEENS4_18smem_ptr_flag_bitsILi32EEENSS_INS5_IJNSA_ILi8EEENSA_ILi32EEEEEENS5_IJS16_SB_EEEEEEEvNS4_8identityESZ_S1A_vS1B_EENS_8epilogue10collective6detail29Sm90TmaWarpSpecializedAdapterINS1E_15DefaultEpilogueISI_SJ_SJ_NS1D_6thread17LinearCombinationISI_Li1EffLNS1I_9ScaleType4KindE0ELNS_15FloatRoundStyleE2ESI_EENS1_15EpilogueDefaultEEEEEvvEEEEvNT_6ParamsE:
        .type           _ZN7cutlass13device_kernelINS_4gemm6kernel13GemmUniversalIN4cute5tupleIJiiiiEEENS1_10collective13CollectiveMmaINS1_34MainloopSm90TmaGmmaWarpSpecializedILi3ENS5_IJNS4_1CILi1EEESB_SB_EEENS1_32KernelTmaWarpSpecializedPingpongEEENS5_IJNSA_ILi64EEENSA_ILi128EEESG_EEENS_10tfloat32_tENS5_IJlSB_lEEESI_SJ_NS4_8TiledMMAINS4_8MMA_AtomIJNS4_4SM904GMMA30MMA_64x128x8_F32TF32TF32_SS_TNILNSN_7ScaleInE1ELSP_1EEEEEENS4_6LayoutISC_NS5_IJNSA_ILi0EEEST_ST_EEEEENS5_IJNS4_10UnderscoreESW_SW_EEEEENS4_13SM90_TMA_LOADENS4_14ComposedLayoutINS4_7SwizzleILi3ELi4ELi3EEENS4_18smem_ptr_flag_bitsILi32EEENSS_INS5_IJNSA_ILi8EEENSA_ILi32EEEEEENS5_IJS16_SB_EEEEEEEvNS4_8identityESZ_S1A_vS1B_EENS_8epilogue10collective6detail29Sm90TmaWarpSpecializedAdapterINS1E_15DefaultEpilogueISI_SJ_SJ_NS1D_6thread17LinearCombinationISI_Li1EffLNS1I_9ScaleType4KindE0ELNS_15FloatRoundStyleE2ESI_EENS1_15EpilogueDefaultEEEEEvvEEEEvNT_6ParamsE,@function
        .size           _ZN7cutlass13device_kernelINS_4gemm6kernel13GemmUniversalIN4cute5tupleIJiiiiEEENS1_10collective13CollectiveMmaINS1_34MainloopSm90TmaGmmaWarpSpecializedILi3ENS5_IJNS4_1CILi1EEESB_SB_EEENS1_32KernelTmaWarpSpecializedPingpongEEENS5_IJNSA_ILi64EEENSA_ILi128EEESG_EEENS_10tfloat32_tENS5_IJlSB_lEEESI_SJ_NS4_8TiledMMAINS4_8MMA_AtomIJNS4_4SM904GMMA30MMA_64x128x8_F32TF32TF32_SS_TNILNSN_7ScaleInE1ELSP_1EEEEEENS4_6LayoutISC_NS5_IJNSA_ILi0EEEST_ST_EEEEENS5_IJNS4_10UnderscoreESW_SW_EEEEENS4_13SM90_TMA_LOADENS4_14ComposedLayoutINS4_7SwizzleILi3ELi4ELi3EEENS4_18smem_ptr_flag_bitsILi32EEENSS_INS5_IJNSA_ILi8EEENSA_ILi32EEEEEENS5_IJS16_SB_EEEEEEEvNS4_8identityESZ_S1A_vS1B_EENS_8epilogue10collective6detail29Sm90TmaWarpSpecializedAdapterINS1E_15DefaultEpilogueISI_SJ_SJ_NS1D_6thread17LinearCombinationISI_Li1EffLNS1I_9ScaleType4KindE0ELNS_15FloatRoundStyleE2ESI_EENS1_15EpilogueDefaultEEEEEvvEEEEvNT_6ParamsE,(.L_x_195 - _ZN7cutlass13device_kernelINS_4gemm6kernel13GemmUniversalIN4cute5tupleIJiiiiEEENS1_10collective13CollectiveMmaINS1_34MainloopSm90TmaGmmaWarpSpecializedILi3ENS5_IJNS4_1CILi1EEESB_SB_EEENS1_32KernelTmaWarpSpecializedPingpongEEENS5_IJNSA_ILi64EEENSA_ILi128EEESG_EEENS_10tfloat32_tENS5_IJlSB_lEEESI_SJ_NS4_8TiledMMAINS4_8MMA_AtomIJNS4_4SM904GMMA30MMA_64x128x8_F32TF32TF32_SS_TNILNSN_7ScaleInE1ELSP_1EEEEEENS4_6LayoutISC_NS5_IJNSA_ILi0EEEST_ST_EEEEENS5_IJNS4_10UnderscoreESW_SW_EEEEENS4_13SM90_TMA_LOADENS4_14ComposedLayoutINS4_7SwizzleILi3ELi4ELi3EEENS4_18smem_ptr_flag_bitsILi32EEENSS_INS5_IJNSA_ILi8EEENSA_ILi32EEEEEENS5_IJS16_SB_EEEEEEEvNS4_8identityESZ_S1A_vS1B_EENS_8epilogue10collective6detail29Sm90TmaWarpSpecializedAdapterINS1E_15DefaultEpilogueISI_SJ_SJ_NS1D_6thread17LinearCombinationISI_Li1EffLNS1I_9ScaleType4KindE0ELNS_15FloatRoundStyleE2ESI_EENS1_15EpilogueDefaultEEEEEvvEEEEvNT_6ParamsE)
        .other          _ZN7cutlass13device_kernelINS_4gemm6kernel13GemmUniversalIN4cute5tupleIJiiiiEEENS1_10collective13CollectiveMmaINS1_34MainloopSm90TmaGmmaWarpSpecializedILi3ENS5_IJNS4_1CILi1EEESB_SB_EEENS1_32KernelTmaWarpSpecializedPingpongEEENS5_IJNSA_ILi64EEENSA_ILi128EEESG_EEENS_10tfloat32_tENS5_IJlSB_lEEESI_SJ_NS4_8TiledMMAINS4_8MMA_AtomIJNS4_4SM904GMMA30MMA_64x128x8_F32TF32TF32_SS_TNILNSN_7ScaleInE1ELSP_1EEEEEENS4_6LayoutISC_NS5_IJNSA_ILi0EEEST_ST_EEEEENS5_IJNS4_10UnderscoreESW_SW_EEEEENS4_13SM90_TMA_LOADENS4_14ComposedLayoutINS4_7SwizzleILi3ELi4ELi3EEENS4_18smem_ptr_flag_bitsILi32EEENSS_INS5_IJNSA_ILi8EEENSA_ILi32EEEEEENS5_IJS16_SB_EEEEEEEvNS4_8identityESZ_S1A_vS1B_EENS_8epilogue10collective6detail29Sm90TmaWarpSpecializedAdapterINS1E_15DefaultEpilogueISI_SJ_SJ_NS1D_6thread17LinearCombinationISI_Li1EffLNS1I_9ScaleType4KindE0ELNS_15FloatRoundStyleE2ESI_EENS1_15EpilogueDefaultEEEEEvvEEEEvNT_6ParamsE,@"STO_CUDA_ENTRY STV_DEFAULT"
_ZN7cutlass13device_kernelINS_4gemm6kernel13GemmUniversalIN4cute5tupleIJiiiiEEENS1_10collective13CollectiveMmaINS1_34MainloopSm90TmaGmmaWarpSpecializedILi3ENS5_IJNS4_1CILi1EEESB_SB_EEENS1_32KernelTmaWarpSpecializedPingpongEEENS5_IJNSA_ILi64EEENSA_ILi128EEESG_EEENS_10tfloat32_tENS5_IJlSB_lEEESI_SJ_NS4_8TiledMMAINS4_8MMA_AtomIJNS4_4SM904GMMA30MMA_64x128x8_F32TF32TF32_SS_TNILNSN_7ScaleInE1ELSP_1EEEEEENS4_6LayoutISC_NS5_IJNSA_ILi0EEEST_ST_EEEEENS5_IJNS4_10UnderscoreESW_SW_EEEEENS4_13SM90_TMA_LOADENS4_14ComposedLayoutINS4_7SwizzleILi3ELi4ELi3EEENS4_18smem_ptr_flag_bitsILi32EEENSS_INS5_IJNSA_ILi8EEENSA_ILi32EEEEEENS5_IJS16_SB_EEEEEEEvNS4_8identityESZ_S1A_vS1B_EENS_8epilogue10collective6detail29Sm90TmaWarpSpecializedAdapterINS1E_15DefaultEpilogueISI_SJ_SJ_NS1D_6thread17LinearCombinationISI_Li1EffLNS1I_9ScaleType4KindE0ELNS_15FloatRoundStyleE2ESI_EENS1_15EpilogueDefaultEEEEEvvEEEEvNT_6ParamsE:
[----:B------:R-:W0:Y:S02]  /*0000*/  LDC R1, c[0x0][0x28] ;  /* 0x00000a00ff017b82 */ /* 0x000e240000000800 */
[----:B0-----:R-:W-:Y:S01]  /*0010*/  VIADD R1, R1, 0xfffffff8 ;  /* 0xfffffff801017836 */ /* 0x001fe20000000000 */
[----:B------:R-:W0:Y:S01]  /*0020*/  S2R R4, SR_TID.X ;  /* 0x0000000000047919 */ /* 0x000e220000002100 */
[----:B------:R-:W-:Y:S01]  /*0030*/  ELECT P0, URZ, PT ;  /* 0x00000000003f782f */ /* 0x000fe20003800000 */
[----:B------:R-:W-:Y:S01]  /*0040*/  BSSY B0, `(.L_x_0) ;  /* 0x000000f000007945 */ /* 0x000fe20003800000 */
[--C-:B0-----:R-:W-:Y:S02]  /*0050*/  SHF.R.U32.HI R0, RZ, 0x5, R4.reuse ;  /* 0x00000005ff007819 */ /* 0x101fe40000011604 */
[----:B------:R-:W-:-:S03]  /*0060*/  SHF.R.U32.HI R5, RZ, 0x7, R4 ;  /* 0x00000007ff057819 */ /* 0x000fc60000011604 */
[----:B------:R-:W0:Y:S04]  /*0070*/  SHFL.IDX PT, R2, R0, RZ, 0x1f ;  /* 0x00001fff00027589 */ /* 0x000e2800000e0000 */
[----:B------:R1:W2:Y:S01]  /*0080*/  SHFL.IDX PT, R7, R5, RZ, 0x1f ;  /* 0x00001fff05077589 */ /* 0x0002a200000e0000 */
[----:B0-----:R-:W-:-:S13]  /*0090*/  ISETP.NE.OR P0, PT, R2, RZ, !P0 ;  /* 0x000000ff0200720c */ /* 0x001fda0004705670 */
[----:B-12---:R-:W-:Y:S05]  /*00a0*/  @P0 BRA `(.L_x_1) ;  /* 0x0000000000200947 */ /* 0x006fea0003800000 */
[----:B------:R-:W-:Y:S02]  /*00b0*/  ULDC.64 UR4, c[0x0][0x198] ;  /* 0x0000660000047ab9 */ /* 0x000fe40000000a00 */
[----:B------:R-:W-:Y:S02]  /*00c0*/  UIADD3 UR6, UP0, UR4, 0xf0, URZ ;  /* 0x000000f004067890 */ /* 0x000fe4000ff1e03f */
[----:B------:R-:W-:Y:S02]  /*00d0*/  UIADD3 UR4, UP1, UR4, 0x1f0, URZ ;  /* 0x000001f004047890 */ /* 0x000fe4000ff3e03f */
[----:B------:R-:W-:Y:S02]  /*00e0*/  UIADD3.X UR7, URZ, UR5, URZ, UP0, !UPT ;  /* 0x000000053f077290 */ /* 0x000fe400087fe43f */
[----:B------:R-:W-:-:S07]  /*00f0*/  UIADD3.X UR5, URZ, UR5, URZ, UP1, !UPT ;  /* 0x000000053f057290 */ /* 0x000fce0008ffe43f */
[----:B------:R0:W-:Y:S02]  /*0100*/  UTMACCTL.PF [UR6] ;  /* 0x00000000060079b9 */ /* 0x0001e40008040000 */
[----:B------:R0:W-:Y:S02]  /*0110*/  UTMACCTL.PF [UR4] ;  /* 0x00000000040079b9 */ /* 0x0001e40008040000 */
[----:B0-----:R-:W-:Y:S01]  /*0120*/  NOP ;  /* 0x0000000000007918 */ /* 0x001fe20000000000 */
.L_x_1:
[----:B------:R-:W-:Y:S05]  /*0130*/  BSYNC B0 ;  /* 0x0000000000007941 */ /* 0x000fea0003800000 */
.L_x_0:
[----:B------:R-:W0:Y:S02]  /*0140*/  SHFL.IDX PT, R3, R0, RZ, 0x1f ;  /* 0x00001fff00037589 */ /* 0x000e2400000e0000 */
[----:B0-----:R-:W-:-:S13]  /*0150*/  ISETP.NE.AND P0, PT, R3, RZ, PT ;  /* 0x000000ff0300720c */ /* 0x001fda0003f05270 */
[----:B------:R-:W-:Y:S05]  /*0160*/  @P0 BRA `(.L_x_2) ;  /* 0x0000000000500947 */ /* 0x000fea0003800000 */
[----:B------:R-:W0:Y:S01]  /*0170*/  S2UR UR8, SR_CgaCtaId ;  /* 0x00000000000879c3 */ /* 0x000e220000008800 */
[----:B------:R-:W-:Y:S01]  /*0180*/  UMOV UR4, 0x400 ;  /* 0x0000040000047882 */ /* 0x000fe20000000000 */
[----:B------:R-:W-:Y:S01]  /*0190*/  UMOV UR5, 0x1 ;  /* 0x0000000100057882 */ /* 0x000fe20000000000 */
[----:B------:R-:W-:Y:S01]  /*01a0*/  UMOV UR6, 0x80 ;  /* 0x0000008000067882 */ /* 0x000fe20000000000 */
[----:B------:R-:W-:Y:S01]  /*01b0*/  ELECT P0, URZ, PT ;  /* 0x00000000003f782f */ /* 0x000fe20003800000 */
[----:B------:R-:W-:-:S04]  /*01c0*/  UIADD3 UR6, -UR6, 0x100000, URZ ;  /* 0x0010000006067890 */ /* 0x000fc8000fffe13f */
[----:B------:R-:W-:Y:S02]  /*01d0*/  USHF.L.U32 UR7, UR6, 0xb, URZ ;  /* 0x0000000b06077899 */ /* 0x000fe4000800063f */
[----:B------:R-:W-:Y:S02]  /*01e0*/  USHF.L.U32 UR6, UR6, 0x1, URZ ;  /* 0x0000000106067899 */ /* 0x000fe4000800063f */
[----:B0-----:R-:W-:Y:S02]  /*01f0*/  ULEA UR8, UR8, UR4, 0x18 ;  /* 0x0000000408087291 */ /* 0x001fe4000f8ec03f */
[----:B------:R-:W-:-:S04]  /*0200*/  UIADD3 UR4, -UR5, 0x100000, URZ ;  /* 0x0010000005047890 */ /* 0x000fc8000fffe13f */
[----:B------:R-:W-:Y:S02]  /*0210*/  USHF.L.U32 UR5, UR4, 0xb, URZ ;  /* 0x0000000b04057899 */ /* 0x000fe4000800063f */
[----:B------:R-:W-:Y:S01]  /*0220*/  USHF.L.U32 UR4, UR4, 0x1, URZ ;  /* 0x0000000104047899 */ /* 0x000fe2000800063f */
[----:B------:R-:W0:Y:S11]  /*0230*/  FENCE.VIEW.ASYNC.S ;  /* 0x00000000000073c6 */ /* 0x000e360000000000 */
[----:B0-----:R0:W1:Y:S01]  /*0240*/  SYNCS.EXCH.64 URZ, [UR8], UR4 ;  /* 0x00000004083f75b2 */ /* 0x0010620008000100 */
[----:B------:R0:W2:Y:S01]  /*0250*/  SYNCS.EXCH.64 URZ, [UR8+0x18], UR6 ;  /* 0x00001806083f75b2 */ /* 0x0000a20008000100 */
[----:B------:R0:W3:Y:S01]  /*0260*/  SYNCS.EXCH.64 URZ, [UR8+0x8], UR4 ;  /* 0x00000804083f75b2 */ /* 0x0000e20008000100 */
[----:B------:R0:W4:Y:S01]  /*0270*/  SYNCS.EXCH.64 URZ, [UR8+0x20], UR6 ;  /* 0x00002006083f75b2 */ /* 0x0001220008000100 */
[----:B------:R0:W0:Y:S01]  /*0280*/  SYNCS.EXCH.64 URZ, [UR8+0x10], UR4 ;  /* 0x00001004083f75b2 */ /* 0x0000220008000100 */
[----:B------:R0:W0:Y:S01]  /*0290*/  SYNCS.EXCH.64 URZ, [UR8+0x28], UR6 ;  /* 0x00002806083f75b2 */ /* 0x0000220008000100 */
[----:B------:R-:W-:Y:S01]  /*02a0*/  NOP ;  /* 0x0000000000007918 */ /* 0x000fe20000000000 */
.L_x_2:
[----:B------:R-:W5:Y:S01]  /*02b0*/  SHFL.IDX PT, R6, R0, RZ, 0x1f ;  /* 0x00001fff00067589 */ /* 0x000f6200000e0000 */
[----:B------:R-:W-:Y:S01]  /*02c0*/  ELECT P0, URZ, PT ;  /* 0x00000000003f782f */ /* 0x000fe20003800000 */
[----:B------:R-:W-:Y:S01]  /*02d0*/  NOP ;  /* 0x0000000000007918 */ /* 0x000fe20000000000 */
[----:B------:R-:W-:Y:S01]  /*02e0*/  ELECT P1, URZ, PT ;  /* 0x00000000003f782f */ /* 0x000fe20003820000 */
[----:B------:R-:W1:Y:S01]  /*02f0*/  SHFL.IDX PT, R3, R0, RZ, 0x1f ;  /* 0x00001fff00037589 */ /* 0x000e6200000e0000 */
[----:B0-----:R-:W-:Y:S01]  /*0300*/  UMOV UR4, 0x20 ;  /* 0x0000002000047882 */ /* 0x001fe20000000000 */
[----:B------:R-:W-:Y:S01]  /*0310*/  UMOV UR11, 0x80 ;  /* 0x00000080000b7882 */ /* 0x000fe20000000000 */
[----:B------:R-:W-:Y:S01]  /*0320*/  NOP ;  /* 0x0000000000007918 */ /* 0x000fe20000000000 */
[----:B------:R-:W0:Y:S01]  /*0330*/  SHFL.IDX PT, R5, R5, RZ, 0x1f ;  /* 0x00001fff05057589 */ /* 0x000e2200000e0000 */
[C---:B------:R-:W-:Y:S01]  /*0340*/  VIADD R31, R7.reuse, 0xffffffff ;  /* 0xffffffff071f7836 */ /* 0x040fe20000000000 */
[----:B------:R-:W-:Y:S01]  /*0350*/  ULDC.64 UR46, c[0x0][0x208] ;  /* 0x00008200002e7ab9 */ /* 0x000fe20000000a00 */
[----:B------:R-:W-:-:S03]  /*0360*/  ISETP.NE.AND P2, PT, R7, RZ, PT ;  /* 0x000000ff0700720c */ /* 0x000fc60003f45270 */
[----:B------:R-:W-:Y:S02]  /*0370*/  ISETP.GE.U32.AND P3, PT, R31, 0x2, PT ;  /* 0x000000021f00780c */ /* 0x000fe40003f66070 */
[----:B-----5:R-:W-:Y:S02]  /*0380*/  ISETP.NE.OR P0, PT, R6, RZ, !P0 ;  /* 0x000000ff0600720c */ /* 0x020fe40004705670 */
[----:B-1----:R-:W-:Y:S02]  /*0390*/  ISETP.NE.OR P1, PT, R3, RZ, !P1 ;  /* 0x000000ff0300720c */ /* 0x002fe40004f25670 */
[----:B------:R-:W-:Y:S02]  /*03a0*/  SHF.R.S32.HI R3, RZ, 0x1f, R2 ;  /* 0x0000001fff037819 */ /* 0x000fe40000011402 */
[----:B0-----:R-:W-:Y:S02]  /*03b0*/  R2UR UR43, R5 ;  /* 0x00000000052b72ca */ /* 0x001fe400000e0000 */
[----:B------:R-:W-:-:S05]  /*03c0*/  LEA.HI R3, R3, R2, RZ, 0x2 ;  /* 0x0000000203037211 */ /* 0x000fca00078f10ff */
[----:B------:R-:W-:Y:S01]  /*03d0*/  VOTEU.ALL UP0, P0 ;  /* 0x00000000003f7886 */ /* 0x000fe20000000000 */
[----:B------:R-:W-:Y:S01]  /*03e0*/  LOP3.LUT R3, R3, 0xfffffffc, RZ, 0xc0, !PT ;  /* 0xfffffffc03037812 */ /* 0x000fe200078ec0ff */
[----:B------:R-:W-:-:S03]  /*03f0*/  VOTEU.ALL UP1, P1 ;  /* 0x00000000003f7886 */ /* 0x000fc60000820000 */
[----:B------:R-:W0:Y:S01]  /*0400*/  @!UP0 S2UR UR7, SR_CgaCtaId ;  /* 0x00000000000789c3 */ /* 0x000e220000008800 */
[----:B------:R-:W-:Y:S01]  /*0410*/  @!UP0 UMOV UR6, 0x400 ;  /* 0x0000040000068882 */ /* 0x000fe20000000000 */
[----:B------:R-:W-:-:S04]  /*0420*/  @!UP0 UIADD3 UR4, -UR4, 0x100000, URZ ;  /* 0x0010000004048890 */ /* 0x000fc8000fffe13f */
[----:B------:R-:W-:Y:S02]  /*0430*/  @!UP0 USHF.L.U32 UR5, UR4, 0xb, URZ ;  /* 0x0000000b04058899 */ /* 0x000fe4000800063f */
[----:B------:R-:W-:Y:S01]  /*0440*/  @!UP0 USHF.L.U32 UR4, UR4, 0x1, URZ ;  /* 0x0000000104048899 */ /* 0x000fe2000800063f */
[----:B------:R-:W-:Y:S01]  /*0450*/  IMAD.IADD R14, R2, 0x1, -R3 ;  /* 0x00000001020e7824 */ /* 0x000fe200078e0a03 */
[----:B------:R-:W-:Y:S01]  /*0460*/  @!UP1 UMOV UR9, 0x400 ;  /* 0x0000040000099882 */ /* 0x000fe20000000000 */
[----:B------:R-:W-:Y:S01]  /*0470*/  VOTEU.ALL UP2, P1 ;  /* 0x00000000003f7886 */ /* 0x000fe20000840000 */
[----:B------:R-:W-:Y:S01]  /*0480*/  VOTEU.ALL UP3, P1 ;  /* 0x00000000003f7886 */ /* 0x000fe20000860000 */
[----:B------:R-:W-:Y:S01]  /*0490*/  VOTEU.ALL UP4, P1 ;  /* 0x00000000003f7886 */ /* 0x000fe20000880000 */
[----:B------:R-:W1:Y:S01]  /*04a0*/  @!UP1 S2UR UR10, SR_CgaCtaId ;  /* 0x00000000000a99c3 */ /* 0x000e620000008800 */
[----:B------:R-:W-:Y:S01]  /*04b0*/  VOTEU.ALL UP5, P1 ;  /* 0x00000000003f7886 */ /* 0x000fe200008a0000 */
[----:B------:R-:W-:-:S04]  /*04c0*/  SHF.R.S32.HI R3, RZ, 0x1f, R4 ;  /* 0x0000001fff037819 */ /* 0x000fc80000011404 */
[----:B------:R-:W-:-:S04]  /*04d0*/  LEA.HI R3, R3, R4, RZ, 0x7 ;  /* 0x0000000403037211 */ /* 0x000fc800078f38ff */
[----:B------:R-:W-:-:S05]  /*04e0*/  LOP3.LUT R3, R3, 0xffffff80, RZ, 0xc0, !PT ;  /* 0xffffff8003037812 */ /* 0x000fca00078ec0ff */
[----:B------:R-:W-:Y:S01]  /*04f0*/  IMAD.IADD R5, R4, 0x1, -R3 ;  /* 0x0000000104057824 */ /* 0x000fe200078e0a03 */
[----:B0-----:R-:W-:Y:S02]  /*0500*/  @!UP0 ULEA UR8, UR7, UR6, 0x18 ;  /* 0x0000000607088291 */ /* 0x001fe4000f8ec03f */
[----:B------:R-:W-:-:S04]  /*0510*/  @!UP1 UIADD3 UR6, -UR11, 0x100000, URZ ;  /* 0x001000000b069890 */ /* 0x000fc8000fffe13f */
[----:B------:R-:W-:Y:S02]  /*0520*/  @!UP1 USHF.L.U32 UR7, UR6, 0xb, URZ ;  /* 0x0000000b06079899 */ /* 0x000fe4000800063f */
[----:B------:R-:W-:Y:S01]  /*0530*/  @!UP1 USHF.L.U32 UR6, UR6, 0x1, URZ ;  /* 0x0000000106069899 */ /* 0x000fe2000800063f */
[----:B------:R-:W-:Y:S01]  /*0540*/  VOTEU.ALL UP0, P0 ;  /* 0x00000000003f7886 */ /* 0x000fe20000000000 */
[----:B-1----:R-:W-:Y:S01]  /*0550*/  @!UP1 ULEA UR9, UR10, UR9, 0x18 ;  /* 0x000000090a099291 */ /* 0x002fe2000f8ec03f */
[----:B------:R-:W-:Y:S02]  /*0560*/  VOTEU.ALL UP1, P0 ;  /* 0x00000000003f7886 */ /* 0x000fe40000020000 */
[----:B------:R-:W-:Y:S01]  /*0570*/  ULDC.64 UR10, c[0x0][0x598] ;  /* 0x00016600000a7ab9 */ /* 0x000fe20000000a00 */
[----:B------:R-:W-:Y:S01]  /*0580*/  ISETP.NE.AND P0, PT, R14, 0x3, PT ;  /* 0x000000030e00780c */ /* 0x000fe20003f05270 */
[----:B------:R-:W0:Y:S02]  /*0590*/  FENCE.VIEW.ASYNC.S ;  /* 0x00000000000073c6 */ /* 0x000e240000000000 */
[----:B0-----:R0:W2:Y:S01]  /*05a0*/  @!UP0 SYNCS.EXCH.64 URZ, [UR8+0x60], UR4 ;  /* 0x00006004083f85b2 */ /* 0x0010a20008000100 */
[----:B------:R-:W-:-:S02]  /*05b0*/  ISETP.NE.U32.AND P1, PT, RZ, UR10, PT ;  /* 0x0000000aff007c0c */ /* 0x000fc4000bf25070 */
[----:B------:R-:W-:Y:S02]  /*05c0*/  ISETP.EQ.OR P0, PT, R14, RZ, !P0 ;  /* 0x000000ff0e00720c */ /* 0x000fe40004702670 */
[----:B------:R-:W-:Y:S02]  /*05d0*/  ISETP.NE.AND.EX P1, PT, RZ, UR11, PT, P1 ;  /* 0x0000000bff007c0c */ /* 0x000fe4000bf25310 */
[----:B------:R-:W-:-:S04]  /*05e0*/  ISETP.EQ.AND P0, PT, R7, RZ, P0 ;  /* 0x000000ff0700720c */ /* 0x000fc80000702270 */
[----:B------:R-:W-:-:S04]  /*05f0*/  SEL R23, RZ, 0x1, !P0 ;  /* 0x00000001ff177807 */ /* 0x000fc80004000000 */
[----:B------:R-:W-:Y:S01]  /*0600*/  SEL R23, R23, 0x2, P3 ;  /* 0x0000000217177807 */ /* 0x000fe20001800000 */
[----:B------:R0:W2:Y:S01]  /*0610*/  @!UP1 SYNCS.EXCH.64 URZ, [UR8+0x68], UR4 ;  /* 0x00006804083f95b2 */ /* 0x0000a20008000100 */
[----:B------:R-:W-:Y:S01]  /*0620*/  NOP ;  /* 0x0000000000007918 */ /* 0x000fe20000000000 */
[----:B------:R0:W2:Y:S01]  /*0630*/  @!UP2 SYNCS.EXCH.64 URZ, [UR9+0x40], UR6 ;  /* 0x00004006093fa5b2 */ /* 0x0000a20008000100 */
[----:B------:R0:W2:Y:S01]  /*0640*/  @!UP3 SYNCS.EXCH.64 URZ, [UR9+0x48], UR6 ;  /* 0x00004806093fb5b2 */ /* 0x0000a20008000100 */
[----:B------:R0:W2:Y:S01]  /*0650*/  @!UP4 SYNCS.EXCH.64 URZ, [UR9+0x50], UR6 ;  /* 0x00005006093fc5b2 */ /* 0x0000a20008000100 */
[----:B------:R0:W2:Y:S01]  /*0660*/  @!UP5 SYNCS.EXCH.64 URZ, [UR9+0x58], UR6 ;  /* 0x00005806093fd5b2 */ /* 0x0000a20008000100 */
[----:B------:R-:W-:Y:S01]  /*0670*/  NOP ;  /* 0x0000000000007918 */ /* 0x000fe20000000000 */
[----:B--234-:R-:W-:Y:S06]  /*0680*/  BAR.SYNC.DEFER_BLOCKING 0x0 ;  /* 0x0000000000007b1d */ /* 0x01cfec0000010000 */
[----:B0-----:R-:W-:Y:S05]  /*0690*/  @!P1 BRA `(.L_x_3) ;  /* 0x00000000001c9947 */ /* 0x001fea0003800000 */
[----:B------:R-:W0:Y:S02]  /*06a0*/  LDC.64 R2, c[0x0][0x598] ;  /* 0x00016600ff027b82 */ /* 0x000e240000000a00 */
[----:B0-----:R-:W2:Y:S02]  /*06b0*/  LDG.E.64 R2, desc[UR46][R2.64] ;  /* 0x0000002e02027981 */ /* 0x001ea4000c1e1b00 */
[----:B--2---:R-:W-:-:S04]  /*06c0*/  ISETP.NE.U32.AND P0, PT, R2, RZ, PT ;  /* 0x000000ff0200720c */ /* 0x004fc80003f05070 */
[----:B------:R-:W-:-:S13]  /*06d0*/  ISETP.NE.AND.EX P0, PT, R3, RZ, PT, P0 ;  /* 0x000000ff0300720c */ /* 0x000fda0003f05300 */
[----:B------:R-:W-:Y:S05]  /*06e0*/  @!P0 BRA `(.L_x_3) ;  /* 0x0000000000088947 */ /* 0x000fea0003800000 */
[----:B------:R1:W5:Y:S01]  /*06f0*/  LD.E R88, desc[UR46][R2.64] ;  /* 0x0000002e02587980 */ /* 0x000362000c101900 */
[----:B------:R-:W-:Y:S05]  /*0700*/  BRA `(.L_x_4) ;  /* 0x0000000000247947 */ /* 0x000fea0003800000 */
.L_x_3:
[----:B------:R-:W-:Y:S02]  /*0710*/  ULDC.64 UR4, c[0x0][0x588] ;  /* 0x0001620000047ab9 */ /* 0x000fe40000000a00 */
[----:B------:R-:W-:-:S04]  /*0720*/  ISETP.NE.U32.AND P0, PT, RZ, UR4, PT ;  /* 0x00000004ff007c0c */ /* 0x000fc8000bf05070 */
[----:B------:R-:W-:-:S13]  /*0730*/  ISETP.NE.AND.EX P0, PT, RZ, UR5, PT, P0 ;  /* 0x00000005ff007c0c */ /* 0x000fda000bf05300 */
[----:B------:R-:W-:Y:S05]  /*0740*/  @!P0 BRA `(.L_x_5) ;  /* 0x00000000000c8947 */ /* 0x000fea0003800000 */
[----:B------:R-:W0:Y:S02]  /*0750*/  LDC.64 R88, c[0x0][0x588] ;  /* 0x00016200ff587b82 */ /* 0x000e240000000a00 */
[----:B0-----:R0:W5:Y:S01]  /*0760*/  LDG.E R88, desc[UR46][R88.64] ;  /* 0x0000002e58587981 */ /* 0x001162000c1e1900 */
[----:B------:R-:W-:Y:S05]  /*0770*/  BRA `(.L_x_4) ;  /* 0x0000000000087947 */ /* 0x000fea0003800000 */
.L_x_5:
[----:B------:R-:W-:Y:S02]  /*0780*/  ULDC UR4, c[0x0][0x580] ;  /* 0x0001600000047ab9 */ /* 0x000fe40000000800 */
[----:B------:R-:W-:-:S07]  /*0790*/  IMAD.U32 R88, RZ, RZ, UR4 ;  /* 0x00000004ff587e24 */ /* 0x000fce000f8e00ff */
.L_x_4:
[----:B------:R-:W-:Y:S02]  /*07a0*/  ULDC.64 UR4, c[0x0][0x5a0] ;  /* 0x0001680000047ab9 */ /* 0x000fe40000000a00 */
[----:B------:R-:W-:-:S04]  /*07b0*/  ISETP.NE.U32.AND P0, PT, RZ, UR4, PT ;  /* 0x00000004ff007c0c */ /* 0x000fc8000bf05070 */
[----:B------:R-:W-:-:S13]  /*07c0*/  ISETP.NE.AND.EX P0, PT, RZ, UR5, PT, P0 ;  /* 0x00000005ff007c0c */ /* 0x000fda000bf05300 */
[----:B------:R-:W-:Y:S05]  /*07d0*/  @!P0 BRA `(.L_x_6) ;  /* 0x00000000001c8947 */ /* 0x000fea0003800000 */
[----:B-1----:R-:W1:Y:S02]  /*07e0*/  LDC.64 R2, c[0x0][0x5a0] ;  /* 0x00016800ff027b82 */ /* 0x002e640000000a00 */
[----:B-1----:R-:W2:Y:S02]  /*07f0*/  LDG.E.64 R2, desc[UR46][R2.64] ;  /* 0x0000002e02027981 */ /* 0x002ea4000c1e1b00 */
[----:B--2---:R-:W-:-:S04]  /*0800*/  ISETP.NE.U32.AND P0, PT, R2, RZ, PT ;  /* 0x000000ff0200720c */ /* 0x004fc80003f05070 */
[----:B------:R-:W-:-:S13]  /*0810*/  ISETP.NE.AND.EX P0, PT, R3, RZ, PT, P0 ;  /* 0x000000ff0300720c */ /* 0x000fda0003f05300 */
[----:B------:R-:W-:Y:S05]  /*0820*/  @!P0 BRA `(.L_x_6) ;  /* 0x0000000000088947 */ /* 0x000fea0003800000 */
[----:B0-----:R2:W5:Y:S01]  /*0830*/  LD.E R89, desc[UR46][R2.64] ;  /* 0x0000002e02597980 */ /* 0x001562000c101900 */
[----:B------:R-:W-:Y:S05]  /*0840*/  BRA `(.L_x_7) ;  /* 0x0000000000247947 */ /* 0x000fea0003800000 */
.L_x_6:
[----:B------:R-:W-:Y:S02]  /*0850*/  ULDC.64 UR4, c[0x0][0x590] ;  /* 0x0001640000047ab9 */ /* 0x000fe40000000a00 */
[----:B------:R-:W-:-:S04]  /*0860*/  ISETP.NE.U32.AND P0, PT, RZ, UR4, PT ;  /* 0x00000004ff007c0c */ /* 0x000fc8000bf05070 */
[----:B------:R-:W-:-:S13]  /*0870*/  ISETP.NE.AND.EX P0, PT, RZ, UR5, PT, P0 ;  /* 0x00000005ff007c0c */ /* 0x000fda000bf05300 */
[----:B------:R-:W-:Y:S05]  /*0880*/  @!P0 BRA `(.L_x_8) ;  /* 0x00000000000c8947 */ /* 0x000fea0003800000 */
[----:B-1----:R-:W0:Y:S02]  /*0890*/  LDC.64 R2, c[0x0][0x590] ;  /* 0x00016400ff027b82 */ /* 0x002e240000000a00 */
[----:B0-----:R0:W5:Y:S01]  /*08a0*/  LDG.E R89, desc[UR46][R2.64] ;  /* 0x0000002e02597981 */ /* 0x001162000c1e1900 */
[----:B------:R-:W-:Y:S05]  /*08b0*/  BRA `(.L_x_7) ;  /* 0x0000000000087947 */ /* 0x000fea0003800000 */
.L_x_8:
[----:B------:R-:W-:Y:S02]  /*08c0*/  ULDC UR4, c[0x0][0x584] ;  /* 0x0001610000047ab9 */ /* 0x000fe40000000800 */
[----:B0-----:R-:W-:-:S07]  /*08d0*/  IMAD.U32 R89, RZ, RZ, UR4 ;  /* 0x00000004ff597e24 */ /* 0x001fce000f8e00ff */
.L_x_7:
[----:B012---:R-:W0:Y:S01]  /*08e0*/  LDC R2, c[0x0][0x65c] ;  /* 0x00019700ff027b82 */ /* 0x007e220000000800 */
[----:B------:R-:W1:Y:S01]  /*08f0*/  S2R R15, SR_CTAID.Y ;  /* 0x00000000000f7919 */ /* 0x000e620000002600 */
[----:B------:R-:W-:Y:S01]  /*0900*/  ULDC UR6, c[0x0][0x28c] ;  /* 0x0000a30000067ab9 */ /* 0x000fe20000000800 */
[----:B------:R-:W-:Y:S01]  /*0910*/  ISETP.NE.AND P0, PT, R7, 0x2, PT ;  /* 0x000000020700780c */ /* 0x000fe20003f05270 */
[----:B------:R-:W-:Y:S01]  /*0920*/  UIADD3 UR6, UR6, 0x7f, URZ ;  /* 0x0000007f06067890 */ /* 0x000fe2000fffe03f */
[----:B------:R-:W2:Y:S01]  /*0930*/  S2R R6, SR_CTAID.X ;  /* 0x0000000000067919 */ /* 0x000ea20000002500 */
[----:B------:R-:W-:Y:S01]  /*0940*/  UMOV UR36, URZ ;  /* 0x0000003f00247c82 */ /* 0x000fe20008000000 */
[----:B------:R-:W-:Y:S01]  /*0950*/  UMOV UR38, URZ ;  /* 0x0000003f00267c82 */ /* 0x000fe20008000000 */
[----:B------:R-:W-:Y:S01]  /*0960*/  USHF.R.S32.HI UR7, URZ, 0x1f, UR6 ;  /* 0x0000001f3f077899 */ /* 0x000fe20008011406 */
[----:B------:R-:W-:-:S03]  /*0970*/  ULDC.64 UR8, c[0x0][0x650] ;  /* 0x0001940000087ab9 */ /* 0x000fc60000000a00 */
[----:B------:R-:W-:-:S04]  /*0980*/  ULEA.HI UR7, UR7, UR6, URZ, 0x7 ;  /* 0x0000000607077291 */ /* 0x000fc8000f8f383f */
[----:B------:R-:W-:Y:S01]  /*0990*/  USHF.R.S32.HI UR37, URZ, 0x7, UR7 ;  /* 0x000000073f257899 */ /* 0x000fe20008011407 */
[----:B0-----:R-:W-:-:S13]  /*09a0*/  ISETP.NE.AND P1, PT, R2, 0x1, PT ;  /* 0x000000010200780c */ /* 0x001fda0003f25270 */
[----:B------:R-:W2:Y:S01]  /*09b0*/  @P1 LDC R17, c[0x0][0x10] ;  /* 0x00000400ff111b82 */ /* 0x000ea20000000800 */
[----:B-1----:R-:W-:Y:S02]  /*09c0*/  @P1 IMAD.MOV.U32 R8, RZ, RZ, R15 ;  /* 0x000000ffff081224 */ /* 0x002fe400078e000f */
[----:B------:R-:W-:Y:S02]  /*09d0*/  @P1 IMAD.MOV.U32 R9, RZ, RZ, RZ ;  /* 0x000000ffff091224 */ /* 0x000fe400078e00ff */
[----:B------:R-:W-:-:S03]  /*09e0*/  @P1 IMAD.MOV.U32 R7, RZ, RZ, RZ ;  /* 0x000000ffff071224 */ /* 0x000fc600078e00ff */
[----:B------:R-:W0:Y:S01]  /*09f0*/  @!P1 LDC R3, c[0x0][0xc] ;  /* 0x00000300ff039b82 */ /* 0x000e220000000800 */
[----:B------:R-:W-:Y:S01]  /*0a00*/  ULDC UR4, c[0x0][0xc] ;  /* 0x0000030000047ab9 */ /* 0x000fe20000000800 */
[----:B------:R-:W-:Y:S02]  /*0a10*/  ULDC UR5, c[0x0][0x10] ;  /* 0x0000040000057ab9 */ /* 0x000fe40000000800 */
[----:B------:R-:W-:-:S04]  /*0a20*/  UIMAD.WIDE.U32 UR4, UR4, UR5, URZ ;  /* 0x00000005040472a5 */ /* 0x000fc8000f8e003f */
[----:B------:R-:W1:Y:S01]  /*0a30*/  LDC R0, c[0x0][0x14] ;  /* 0x00000500ff007b82 */ /* 0x000e620000000800 */
[----:B--2---:R-:W-:-:S04]  /*0a40*/  @P1 IMAD.WIDE.U32 R16, R6, R17, R8 ;  /* 0x0000001106101225 */ /* 0x004fc800078e0008 */
[----:B------:R-:W-:Y:S02]  /*0a50*/  @P1 IMAD.IADD R17, R17, 0x1, R7 ;  /* 0x0000000111111824 */ /* 0x000fe400078e0207 */
[----:B------:R-:W-:Y:S02]  /*0a60*/  IMAD.MOV.U32 R7, RZ, RZ, RZ ;  /* 0x000000ffff077224 */ /* 0x000fe400078e00ff */
[----:B0-----:R-:W-:-:S04]  /*0a70*/  @!P1 IMAD.WIDE.U32 R8, R3, R15, R6 ;  /* 0x0000000f03089225 */ /* 0x001fc800078e0006 */
[----:B------:R-:W-:Y:S02]  /*0a80*/  @!P1 IMAD.MOV.U32 R16, RZ, RZ, R8 ;  /* 0x000000ffff109224 */ /* 0x000fe400078e0008 */
[----:B-1----:R-:W-:-:S04]  /*0a90*/  IMAD.WIDE.U32 R10, R0, UR4, RZ ;  /* 0x00000004000a7c25 */ /* 0x002fc8000f8e00ff */
[----:B------:R-:W-:Y:S01]  /*0aa0*/  IMAD R3, R0, UR5, RZ ;  /* 0x0000000500037c24 */ /* 0x000fe2000f8e02ff */
[----:B------:R0:W-:Y:S01]  /*0ab0*/  STL.64 [R1], R10 ;  /* 0x0000000a01007387 */ /* 0x0001e20000100a00 */
[----:B------:R-:W-:Y:S02]  /*0ac0*/  @!P1 IMAD.MOV.U32 R17, RZ, RZ, R9 ;  /* 0x000000ffff119224 */ /* 0x000fe400078e0009 */
[----:B------:R-:W-:Y:S01]  /*0ad0*/  IMAD.IADD R0, R11, 0x1, R3 ;  /* 0x000000010b007824 */ /* 0x000fe200078e0203 */
[----:B------:R-:W-:Y:S06]  /*0ae0*/  @P0 BRA `(.L_x_9) ;  /* 0x0000000000200947 */ /* 0x000fec0003800000 */
[----:B------:R-:W-:Y:S01]  /*0af0*/  UISETP.GE.U32.AND UP0, UPT, UR37, 0x3, UPT ;  /* 0x000000032500788c */ /* 0x000fe2000bf06070 */
[----:B------:R-:W-:Y:S01]  /*0b00*/  IADD3 R16, P0, R16, R10, RZ ;  /* 0x0000000a10107210 */ /* 0x000fe20007f1e0ff */
[----:B------:R-:W-:Y:S01]  /*0b10*/  UIMAD.WIDE.U32 UR4, UR37, -0x55555555, URZ ;  /* 0xaaaaaaab250478a5 */ /* 0x000fe2000f8e003f */
[----:B------:R-:W-:-:S03]  /*0b20*/  UMOV UR38, URZ ;  /* 0x0000003f00267c82 */ /* 0x000fc60008000000 */
[----:B------:R-:W-:Y:S01]  /*0b30*/  USHF.R.U32.HI UR4, URZ, 0x1, UR5 ;  /* 0x000000013f047899 */ /* 0x000fe20008011605 */
[----:B------:R-:W-:-:S03]  /*0b40*/  IMAD.X R17, R0, 0x1, R17, P0 ;  /* 0x0000000100117824 */ /* 0x000fc600000e0611 */
[----:B------:R-:W-:Y:S02]  /*0b50*/  UIMAD UR36, UR4, -0x3, UR37 ;  /* 0xfffffffd042478a4 */ /* 0x000fe4000f8e0225 */
[----:B------:R-:W-:-:S12]  /*0b60*/  @UP0 ULOP3.LUT UR38, UR4, 0x1, URZ, 0xc0, !UPT ;  /* 0x0000000104260892 */ /* 0x000fd8000f8ec03f */
.L_x_9:
[----:B------:R-:W-:Y:S01]  /*0b70*/  ISETP.GE.U32.AND P0, PT, R16, UR8, PT ;  /* 0x0000000810007c0c */ /* 0x000fe2000bf06070 */
[----:B------:R-:W-:Y:S01]  /*0b80*/  IMAD.MOV.U32 R22, RZ, RZ, -0x1 ;  /* 0xffffffffff167424 */ /* 0x000fe200078e00ff */
[----:B------:R-:W-:Y:S01]  /*0b90*/  PRMT R3, RZ, 0x7610, R3 ;  /* 0x00007610ff037816 */ /* 0x000fe20000000003 */
[----:B------:R-:W-:Y:S01]  /*0ba0*/  IMAD.MOV.U32 R18, RZ, RZ, -0x1 ;  /* 0xffffffffff127424 */ /* 0x000fe200078e00ff */
[----:B------:R-:W-:Y:S01]  /*0bb0*/  ISETP.GE.U32.AND.EX P0, PT, R17, UR9, PT, P0 ;  /* 0x0000000911007c0c */ /* 0x000fe2000bf06100 */
[----:B------:R-:W-:-:S12]  /*0bc0*/  IMAD.MOV.U32 R19, RZ, RZ, -0x1 ;  /* 0xffffffffff137424 */ /* 0x000fd800078e00ff */
[----:B------:R-:W-:Y:S05]  /*0bd0*/  @P0 BRA `(.L_x_10) ;  /* 0x0000000400580947 */ /* 0x000fea0003800000 */
[----:B------:R-:W1:Y:S01]  /*0be0*/  LDC.64 R20, c[0x0][0x628] ;  /* 0x00018a00ff147b82 */ /* 0x000e620000000a00 */
[----:B------:R-:W-:Y:S02]  /*0bf0*/  IMAD.MOV.U32 R8, RZ, RZ, R16 ;  /* 0x000000ffff087224 */ /* 0x000fe400078e0010 */
[----:B------:R-:W-:-:S05]  /*0c00*/  IMAD.MOV.U32 R9, RZ, RZ, R17 ;  /* 0x000000ffff097224 */ /* 0x000fca00078e0011 */
[----:B------:R-:W2:Y:S08]  /*0c10*/  LDC R18, c[0x0][0x630] ;  /* 0x00018c00ff127b82 */ /* 0x000eb00000000800 */
[----:B------:R-:W3:Y:S01]  /*0c20*/  LDC.64 R24, c[0x0][0x620] ;  /* 0x00018800ff187b82 */ /* 0x000ee20000000a00 */
[----:B-1----:R-:W-:-:S04]  /*0c30*/  ISETP.NE.U32.AND P0, PT, R20, RZ, PT ;  /* 0x000000ff1400720c */ /* 0x002fc80003f05070 */
[----:B------:R-:W-:-:S13]  /*0c40*/  ISETP.NE.AND.EX P0, PT, R21, RZ, PT, P0 ;  /* 0x000000ff1500720c */ /* 0x000fda0003f05300 */
[----:B--23--:R-:W-:Y:S05]  /*0c50*/  @!P0 BRA `(.L_x_11) ;  /* 0x0000000000288947 */ /* 0x00cfea0003800000 */
[----:B------:R-:W1:Y:S02]  /*0c60*/  LDC R3, c[0x0][0x634] ;  /* 0x00018d00ff037b82 */ /* 0x000e640000000800 */
[----:B-1----:R-:W-:-:S05]  /*0c70*/  IADD3 R3, P0, R16, R3, RZ ;  /* 0x0000000310037210 */ /* 0x002fca0007f1e0ff */
[----:B------:R-:W-:-:S04]  /*0c80*/  IMAD.X R19, RZ, RZ, R17, P0 ;  /* 0x000000ffff137224 */ /* 0x000fc800000e0611 */
[----:B------:R-:W-:-:S04]  /*0c90*/  IMAD.WIDE.U32 R8, R19, R20, RZ ;  /* 0x0000001413087225 */ /* 0x000fc800078e00ff */
[----:B0-----:R-:W-:-:S04]  /*0ca0*/  IMAD.WIDE.U32 R10, P0, R3, R21, R8 ;  /* 0x00000015030a7225 */ /* 0x001fc80007800008 */
[----:B------:R-:W-:-:S04]  /*0cb0*/  IMAD.WIDE.U32 R8, R3, R20, RZ ;  /* 0x0000001403087225 */ /* 0x000fc800078e00ff */
[----:B------:R-:W-:Y:S01]  /*0cc0*/  IMAD.X R13, RZ, RZ, RZ, P0 ;  /* 0x000000ffff0d7224 */ /* 0x000fe200000e06ff */
[----:B------:R-:W-:Y:S01]  /*0cd0*/  IADD3 RZ, P0, R9, R10, RZ ;  /* 0x0000000a09ff7210 */ /* 0x000fe20007f1e0ff */
[----:B------:R-:W-:-:S04]  /*0ce0*/  IMAD.MOV.U32 R12, RZ, RZ, R11 ;  /* 0x000000ffff0c7224 */ /* 0x000fc800078e000b */
[----:B------:R-:W-:-:S08]  /*0cf0*/  IMAD.WIDE.U32.X R8, R19, R21, R12, P0 ;  /* 0x0000001513087225 */ /* 0x000fd000000e040c */
.L_x_11:
[-CC-:B------:R-:W-:Y:S01]  /*0d00*/  SHF.R.U64 R30, R8, R18.reuse, R9.reuse ;  /* 0x00000012081e7219 */ /* 0x180fe20000001209 */
[----:B------:R-:W1:Y:S01]  /*0d10*/  LDC R12, c[0x0][0x618] ;  /* 0x00018600ff0c7b82 */ /* 0x000e620000000800 */
[----:B------:R-:W-:Y:S01]  /*0d20*/  SHF.R.U32.HI R7, RZ, R18, R9 ;  /* 0x00000012ff077219 */ /* 0x000fe20000011609 */
[----:B------:R-:W-:Y:S01]  /*0d30*/  ULDC UR4, c[0x0][0x150] ;  /* 0x0000540000047ab9 */ /* 0x000fe20000000800 */
[----:B0-----:R-:W-:Y:S02]  /*0d40*/  IADD3 R11, P0, RZ, -R30, RZ ;  /* 0x8000001eff0b7210 */ /* 0x001fe40007f1e0ff */
[----:B------:R-:W-:-:S03]  /*0d50*/  I2FP.F32.U32 R3, R6 ;  /* 0x0000000600037245 */ /* 0x000fc60000201000 */
[----:B------:R-:W0:Y:S01]  /*0d60*/  LDC.64 R26, c[0x0][0x640] ;  /* 0x00019000ff1a7b82 */ /* 0x000e220000000a00 */
[----:B------:R-:W-:Y:S02]  /*0d70*/  IMAD.X R13, RZ, RZ, ~R7, P0 ;  /* 0x000000ffff0d7224 */ /* 0x000fe400000e0e07 */
[----:B------:R-:W-:Y:S01]  /*0d80*/  FMUL R3, R3, UR4 ;  /* 0x0000000403037c20 */ /* 0x000fe20008400000 */
[----:B------:R-:W-:Y:S01]  /*0d90*/  IMAD.WIDE.U32 R8, R11, R24, R16 ;  /* 0x000000180b087225 */ /* 0x000fe200078e0010 */
[----:B------:R-:W-:-:S03]  /*0da0*/  ULDC UR4, c[0x0][0x154] ;  /* 0x0000550000047ab9 */ /* 0x000fc60000000800 */
[----:B------:R-:W-:Y:S01]  /*0db0*/  IMAD R10, R13, R24, RZ ;  /* 0x000000180d0a7224 */ /* 0x000fe200078e02ff */
[----:B------:R-:W2:Y:S01]  /*0dc0*/  LDC R7, c[0x0][0x144] ;  /* 0x00005100ff077b82 */ /* 0x000ea20000000800 */
[----:B------:R-:W3:Y:S02]  /*0dd0*/  F2I.U32.TRUNC.NTZ R3, R3 ;  /* 0x0000000300037305 */ /* 0x000ee4000020f000 */
[----:B------:R-:W-:-:S04]  /*0de0*/  IMAD R11, R11, R25, R10 ;  /* 0x000000190b0b7224 */ /* 0x000fc800078e020a */
[----:B------:R-:W-:Y:S01]  /*0df0*/  IMAD.IADD R9, R9, 0x1, R11 ;  /* 0x0000000109097824 */ /* 0x000fe200078e020b */
[----:B------:R-:W4:Y:S01]  /*0e00*/  LDC R18, c[0x0][0x608] ;  /* 0x00018200ff127b82 */ /* 0x000f220000000800 */
[----:B------:R-:W-:-:S03]  /*0e10*/  IMAD.MOV.U32 R11, RZ, RZ, -0x1 ;  /* 0xffffffffff0b7424 */ /* 0x000fc600078e00ff */
[-C--:B-1----:R-:W-:Y:S02]  /*0e20*/  SHF.R.U64 R22, R8, R12.reuse, R9 ;  /* 0x0000000c08167219 */ /* 0x082fe40000001209 */
[----:B------:R-:W-:Y:S02]  /*0e30*/  I2FP.F32.U32 R8, R15 ;  /* 0x0000000f00087245 */ /* 0x000fe40000201000 */
[----:B------:R-:W1:Y:S01]  /*0e40*/  LDC R24, c[0x0][0x658] ;  /* 0x00019600ff187b82 */ /* 0x000e620000000800 */
[----:B0-----:R-:W-:Y:S01]  /*0e50*/  ISETP.NE.U32.AND P0, PT, R26, RZ, PT ;  /* 0x000000ff1a00720c */ /* 0x001fe20003f05070 */
[----:B---3--:R-:W-:Y:S01]  /*0e60*/  IMAD.MOV R10, RZ, RZ, -R3 ;  /* 0x000000ffff0a7224 */ /* 0x008fe200078e0a03 */
[----:B------:R-:W-:Y:S01]  /*0e70*/  SHF.R.U32.HI R9, RZ, R12, R9 ;  /* 0x0000000cff097219 */ /* 0x000fe20000011609 */
[----:B------:R-:W-:Y:S01]  /*0e80*/  FMUL R8, R8, UR4 ;  /* 0x0000000408087c20 */ /* 0x000fe20008400000 */
[----:B------:R-:W-:-:S03]  /*0e90*/  ISETP.NE.AND.EX P0, PT, R27, RZ, PT, P0 ;  /* 0x000000ff1b00720c */ /* 0x000fc60003f05300 */
[----:B------:R-:W0:Y:S01]  /*0ea0*/  LDC R20, c[0x0][0x148] ;  /* 0x00005200ff147b82 */ /* 0x000e220000000800 */
[----:B--2---:R-:W-:-:S07]  /*0eb0*/  IMAD R3, R7, R10, R6 ;  /* 0x0000000a07037224 */ /* 0x004fce00078e0206 */
[----:B------:R-:W2:Y:S01]  /*0ec0*/  LDC R21, c[0x0][0x600] ;  /* 0x00018000ff157b82 */ /* 0x000ea20000000800 */
[-CC-:B----4-:R-:W-:Y:S02]  /*0ed0*/  SHF.R.U64 R32, R22, R18.reuse, R9.reuse ;  /* 0x0000001216207219 */ /* 0x190fe40000001209 */
[----:B------:R-:W-:Y:S01]  /*0ee0*/  SHF.R.U32.HI R7, RZ, R18, R9 ;  /* 0x00000012ff077219 */ /* 0x000fe20000011609 */
[----:B------:R-:W-:Y:S01]  /*0ef0*/  IMAD.MOV.U32 R9, RZ, RZ, 0x1 ;  /* 0x00000001ff097424 */ /* 0x000fe200078e00ff */
[----:B------:R3:W4:Y:S03]  /*0f00*/  F2I.U32.TRUNC.NTZ R18, R8 ;  /* 0x0000000800127305 */ /* 0x000726000020f000 */
[----:B------:R-:W0:Y:S01]  /*0f10*/  LDC R25, c[0x0][0x648] ;  /* 0x00019200ff197b82 */ /* 0x000e220000000800 */
[-C--:B-1----:R-:W-:Y:S02]  /*0f20*/  SHF.L.U32 R6, R11, R24.reuse, RZ ;  /* 0x000000180b067219 */ /* 0x082fe400000006ff */
[----:B------:R-:W-:-:S02]  /*0f30*/  SHF.R.U64 R34, R32, R24, R7 ;  /* 0x0000001820227219 */ /* 0x000fc40000001207 */
[----:B------:R-:W-:Y:S02]  /*0f40*/  LOP3.LUT R13, RZ, R6, RZ, 0x33, !PT ;  /* 0x00000006ff0d7212 */ /* 0x000fe400078e33ff */
[-C--:B------:R-:W-:Y:S01]  /*0f50*/  SHF.R.U32.HI R7, RZ, R24.reuse, R7 ;  /* 0x00000018ff077219 */ /* 0x080fe20000011607 */
[----:B------:R-:W1:Y:S01]  /*0f60*/  LDC R29, c[0x0][0x638] ;  /* 0x00018e00ff1d7b82 */ /* 0x000e620000000800 */
[----:B------:R-:W-:Y:S01]  /*0f70*/  SHF.L.U32 R12, R9, R24, RZ ;  /* 0x00000018090c7219 */ /* 0x000fe200000006ff */
[----:B------:R-:W-:-:S06]  /*0f80*/  IMAD.MOV.U32 R6, RZ, RZ, R34 ;  /* 0x000000ffff067224 */ /* 0x000fcc00078e0022 */
[----:B------:R-:W0:Y:S01]  /*0f90*/  LDC R28, c[0x0][0x610] ;  /* 0x00018400ff1c7b82 */ /* 0x000e220000000800 */
[----:B---34-:R-:W-:Y:S05]  /*0fa0*/  @!P0 BRA `(.L_x_12) ;  /* 0x0000000000288947 */ /* 0x018fea0003800000 */
[----:B------:R-:W3:Y:S02]  /*0fb0*/  LDC R11, c[0x0][0x64c] ;  /* 0x00019300ff0b7b82 */ /* 0x000ee40000000800 */
[----:B---3--:R-:W-:-:S05]  /*0fc0*/  IADD3 R11, P0, R34, R11, RZ ;  /* 0x0000000b220b7210 */ /* 0x008fca0007f1e0ff */
[----:B------:R-:W-:-:S04]  /*0fd0*/  IMAD.X R19, RZ, RZ, R7, P0 ;  /* 0x000000ffff137224 */ /* 0x000fc800000e0607 */
[----:B------:R-:W-:-:S04]  /*0fe0*/  IMAD.WIDE.U32 R6, R19, R26, RZ ;  /* 0x0000001a13067225 */ /* 0x000fc800078e00ff */
[----:B------:R-:W-:-:S04]  /*0ff0*/  IMAD.WIDE.U32 R8, P0, R11, R27, R6 ;  /* 0x0000001b0b087225 */ /* 0x000fc80007800006 */
[----:B------:R-:W-:-:S04]  /*1000*/  IMAD.WIDE.U32 R6, R11, R26, RZ ;  /* 0x0000001a0b067225 */ /* 0x000fc800078e00ff */
[----:B------:R-:W-:Y:S01]  /*1010*/  IMAD.X R11, RZ, RZ, RZ, P0 ;  /* 0x000000ffff0b7224 */ /* 0x000fe200000e06ff */
[----:B------:R-:W-:Y:S01]  /*1020*/  IADD3 RZ, P0, R7, R8, RZ ;  /* 0x0000000807ff7210 */ /* 0x000fe20007f1e0ff */
[----:B------:R-:W-:-:S04]  /*1030*/  IMAD.MOV.U32 R10, RZ, RZ, R9 ;  /* 0x000000ffff0a7224 */ /* 0x000fc800078e0009 */
[----:B------:R-:W-:-:S08]  /*1040*/  IMAD.WIDE.U32.X R6, R19, R27, R10, P0 ;  /* 0x0000001b13067225 */ /* 0x000fd000000e040a */
.L_x_12:
[----:B0-----:R-:W-:Y:S01]  /*1050*/  SHF.R.U64 R6, R6, R25, R7 ;  /* 0x0000001906067219 */ /* 0x001fe20000001207 */
[----:B--2---:R-:W-:Y:S01]  /*1060*/  VIADD R7, R21, 0xffffffff ;  /* 0xffffffff15077836 */ /* 0x004fe20000000000 */
[----:B------:R-:W-:Y:S01]  /*1070*/  LOP3.LUT R13, R32, R13, RZ, 0xc0, !PT ;  /* 0x0000000d200d7212 */ /* 0x000fe200078ec0ff */
[----:B------:R-:W-:Y:S02]  /*1080*/  IMAD.MOV R18, RZ, RZ, -R18 ;  /* 0x000000ffff127224 */ /* 0x000fe400078e0a12 */
[----:B------:R-:W-:Y:S01]  /*1090*/  IMAD.MOV R8, RZ, RZ, -R6 ;  /* 0x000000ffff087224 */ /* 0x000fe200078e0a06 */
[----:B------:R-:W-:Y:S01]  /*10a0*/  LOP3.LUT R7, R22, R7, RZ, 0xc0, !PT ;  /* 0x0000000716077212 */ /* 0x000fe200078ec0ff */
[----:B------:R-:W-:Y:S02]  /*10b0*/  IMAD R12, R12, R6, R13 ;  /* 0x000000060c0c7224 */ /* 0x000fe400078e020d */
[----:B------:R-:W-:Y:S02]  /*10c0*/  @P1 IMAD R3, R20, R18, R15 ;  /* 0x0000001214031224 */ /* 0x000fe400078e020f */
[----:B-1----:R-:W-:-:S02]  /*10d0*/  IMAD R6, R8, R29, R34 ;  /* 0x0000001d08067224 */ /* 0x002fc400078e0222 */
[----:B------:R-:W-:Y:S02]  /*10e0*/  IMAD R22, R12, R28, R3 ;  /* 0x0000001c0c167224 */ /* 0x000fe400078e0203 */
[----:B------:R-:W-:Y:S02]  /*10f0*/  IMAD R7, R6, R21, R7 ;  /* 0x0000001506077224 */ /* 0x000fe400078e0207 */
[----:B------:R-:W-:Y:S02]  /*1100*/  IMAD.MOV.U32 R3, RZ, RZ, 0x1 ;  /* 0x00000001ff037424 */ /* 0x000fe400078e00ff */
[----:B------:R-:W-:Y:S01]  /*1110*/  IMAD.MOV.U32 R19, RZ, RZ, R30 ;  /* 0x000000ffff137224 */ /* 0x000fe200078e001e */
[----:B------:R-:W-:Y:S02]  /*1120*/  SEL R18, R7, R22, !P1 ;  /* 0x0000001607127207 */ /* 0x000fe40004800000 */
[----:B------:R-:W-:-:S07]  /*1130*/  SEL R22, R22, R7, !P1 ;  /* 0x0000000716167207 */ /* 0x000fce0004800000 */
.L_x_10:
[----:B------:R-:W-:Y:S05]  /*1140*/  @!P2 BRA `(.L_x_13) ;  /* 0x00000060000ca947 */ /* 0x000fea0003800000 */
[----:B------:R-:W-:-:S13]  /*1150*/  ISETP.GT.U32.AND P0, PT, R31, 0x1, PT ;  /* 0x000000011f00780c */ /* 0x000fda0003f04070 */
[----:B------:R-:W-:Y:S05]  /*1160*/  @P0 EXIT ;  /* 0x000000000000094d */ /* 0x000fea0003800000 */
.L_x_14:
[----:B------:R-:W-:-:S08]  /*1170*/  NOP ;  /* 0x0000000000007918 */ /* 0x000fd00000000000 */
[----:B------:R-:W1:Y:S02]  /*1180*/  USETMAXREG.TRY_ALLOC.CTAPOOL UP0, 0xe8 ;  /* 0x000000e8000079c8 */ /* 0x000e640008000600 */
[----:B-1----:R-:W-:-:S13]  /*1190*/  PLOP3.LUT P0, PT, PT, PT, UP0, 0x80, 0x0 ;  /* 0x000000000000781c */ /* 0x002fda0003f0f008 */
[----:B------:R-:W-:Y:S05]  /*11a0*/  @!P0 BRA `(.L_x_14) ;  /* 0xfffffffc00f08947 */ /* 0x000fea000383ffff */
[----:B------:R-:W-:-:S13]  /*11b0*/  LOP3.LUT P0, RZ, R3, 0xff, RZ, 0xc0, !PT ;  /* 0x000000ff03ff7812 */ /* 0x000fda000780c0ff */
[----:B------:R-:W-:Y:S05]  /*11c0*/  @!P0 EXIT ;  /* 0x000000000000894d */ /* 0x000fea0003800000 */
[----:B------:R-:W2:Y:S01]  /*11d0*/  LDL.64 R8, [R1] ;  /* 0x0000000001087983 */ /* 0x000ea20000100a00 */
[----:B------:R-:W-:Y:S01]  /*11e0*/  SHF.R.S32.HI R4, RZ, 0x1f, R5 ;  /* 0x0000001fff047819 */ /* 0x000fe20000011405 */
[----:B------:R-:W1:Y:S01]  /*11f0*/  S2UR UR4, SR_CgaCtaId ;  /* 0x00000000000479c3 */ /* 0x000e620000008800 */
[----:B------:R-:W-:Y:S01]  /*1200*/  UISETP.LT.AND UP0, UPT, UR37, 0x1, UPT ;  /* 0x000000012500788c */ /* 0x000fe2000bf01270 */
[----:B------:R-:W-:Y:S01]  /*1210*/  LOP3.LUT R102, R23, 0x1, RZ, 0xfc, !PT ;  /* 0x0000000117667812 */ /* 0x000fe200078efcff */
[----:B------:R-:W-:Y:S01]  /*1220*/  UIADD3 UR5, UR43, -0x1, URZ ;  /* 0xffffffff2b057890 */ /* 0x000fe2000fffe03f */
[CC--:B------:R-:W-:Y:S01]  /*1230*/  LEA.HI R3, R4.reuse, R5.reuse, RZ, 0x2 ;  /* 0x0000000504037211 */ /* 0x0c0fe200078f10ff */
[----:B------:R-:W-:Y:S01]  /*1240*/  USEL UR42, UR37, 0x1, UP0 ;  /* 0x00000001252a7887 */ /* 0x000fe20008000000 */
[----:B------:R-:W-:Y:S01]  /*1250*/  LEA.HI R4, R4, R5, RZ, 0x5 ;  /* 0x0000000504047211 */ /* 0x000fe200078f28ff */
[----:B------:R-:W-:Y:S01]  /*1260*/  UMOV UR40, 0x400 ;  /* 0x0000040000287882 */ /* 0x000fe20000000000 */
[--C-:B------:R-:W-:Y:S01]  /*1270*/  SHF.R.S32.HI R90, RZ, 0x2, R3.reuse ;  /* 0x00000002ff5a7819 */ /* 0x100fe20000011403 */
[----:B------:R-:W3:Y:S01]  /*1280*/  LDC R96, c[0x0][0x658] ;  /* 0x00019600ff607b82 */ /* 0x000ee20000000800 */
[----:B------:R-:W-:Y:S01]  /*1290*/  SHF.R.S32.HI R7, RZ, 0x1f, R3 ;  /* 0x0000001fff077819 */ /* 0x000fe20000011403 */
[----:B------:R-:W-:Y:S01]  /*12a0*/  UISETP.NE.AND UP0, UPT, UR5, URZ, UPT ;  /* 0x0000003f0500728c */ /* 0x000fe2000bf05270 */
[----:B------:R-:W-:Y:S01]  /*12b0*/  LOP3.LUT R6, R3, 0xfffffffc, RZ, 0xc0, !PT ;  /* 0xfffffffc03067812 */ /* 0x000fe200078ec0ff */
[----:B------:R-:W-:Y:S01]  /*12c0*/  ULDC UR6, c[0x0][0x284] ;  /* 0x0000a10000067ab9 */ /* 0x000fe20000000800 */
[----:B------:R-:W-:Y:S01]  /*12d0*/  LEA.HI R7, R7, R90, RZ, 0x3 ;  /* 0x0000005a07077211 */ /* 0x000fe200078f18ff */
[----:B------:R-:W-:Y:S01]  /*12e0*/  USHF.L.U32 UR39, UR37, 0x1, URZ ;  /* 0x0000000125277899 */ /* 0x000fe2000800063f */
[----:B------:R-:W-:Y:S01]  /*12f0*/  SHF.R.S32.HI R3, RZ, 0x5, R4 ;  /* 0x00000005ff037819 */ /* 0x000fe20000011404 */
[----:B------:R-:W4:Y:S01]  /*1300*/  LDC.64 R94, c[0x0][0x5c8] ;  /* 0x00017200ff5e7b82 */ /* 0x000f220000000a00 */
[----:B------:R-:W-:Y:S01]  /*1310*/  LOP3.LUT R7, R7, 0xfffffff8, RZ, 0xc0, !PT ;  /* 0xfffffff807077812 */ /* 0x000fe200078ec0ff */
[----:B------:R-:W-:Y:S01]  /*1320*/  IMAD.IADD R6, R5, 0x1, -R6 ;  /* 0x0000000105067824 */ /* 0x000fe200078e0a06 */
[----:B------:R-:W-:Y:S01]  /*1330*/  UIADD3 UR42, -UR42, UR37, URZ ;  /* 0x000000252a2a7290 */ /* 0x000fe2000fffe13f */
[----:B------:R-:W-:-:S02]  /*1340*/  IMAD.MOV.U32 R5, RZ, RZ, 0x1 ;  /* 0x00000001ff057424 */ /* 0x000fc400078e00ff */
[----:B------:R-:W-:Y:S01]  /*1350*/  IMAD.IADD R90, R90, 0x1, -R7 ;  /* 0x000000015a5a7824 */ /* 0x000fe200078e0a07 */
[----:B-1----:R-:W-:Y:S01]  /*1360*/  ULEA UR40, UR4, UR40, 0x18 ;  /* 0x0000002804287291 */ /* 0x002fe2000f8ec03f */
[----:B------:R-:W1:Y:S01]  /*1370*/  LDC R97, c[0x0][0x288] ;  /* 0x0000a200ff617b82 */ /* 0x000e620000000800 */
[----:B------:R-:W-:Y:S01]  /*1380*/  USHF.L.U32 UR4, UR5, 0x3, URZ ;  /* 0x0000000305047899 */ /* 0x000fe2000800063f */
[--C-:B------:R-:W-:Y:S01]  /*1390*/  IMAD R101, R3, -0x10, -R90.reuse ;  /* 0xfffffff003657824 */ /* 0x100fe200078e0a5a */
[--C-:B------:R-:W-:Y:S01]  /*13a0*/  SHF.R.S32.HI R91, RZ, 0x1f, R90.reuse ;  /* 0x0000001fff5b7819 */ /* 0x100fe2000001145a */
[----:B------:R-:W-:Y:S01]  /*13b0*/  USEL UR5, URZ, 0x1, UP0 ;  /* 0x000000013f057887 */ /* 0x000fe20008000000 */
[----:B------:R-:W-:Y:S01]  /*13c0*/  IMAD.SHL.U32 R92, R6, 0x2, RZ ;  /* 0x00000002065c7824 */ /* 0x000fe200078e00ff */
[----:B------:R-:W-:Y:S01]  /*13d0*/  UIADD3 UR41, UR40, 0x40, URZ ;  /* 0x0000004028297890 */ /* 0x000fe2000fffe03f */
[----:B------:R-:W-:Y:S01]  /*13e0*/  VIADD R101, R101, UR6 ;  /* 0x0000000665657c36 */ /* 0x000fe20008000000 */
[----:B------:R-:W0:Y:S01]  /*13f0*/  LDC R99, c[0x0][0x600] ;  /* 0x00018000ff637b82 */ /* 0x000e220000000800 */
[----:B------:R-:W-:Y:S01]  /*1400*/  IMAD.WIDE R90, R3, 0x10, R90 ;  /* 0x00000010035a7825 */ /* 0x000fe200078e025a */
[----:B------:R-:W-:Y:S01]  /*1410*/  ULOP3.LUT UR4, UR4, 0x8, URZ, 0xc0, !UPT ;  /* 0x0000000804047892 */ /* 0x000fe2000f8ec03f */
[----:B------:R-:W-:Y:S01]  /*1420*/  SHF.R.S32.HI R93, RZ, 0x1f, R92 ;  /* 0x0000001fff5d7819 */ /* 0x000fe2000001145c */
[----:B------:R-:W-:Y:S01]  /*1430*/  ULEA UR43, UR43, UR41, 0x3 ;  /* 0x000000292b2b7291 */ /* 0x000fe2000f8e183f */
[----:B------:R-:W-:Y:S01]  /*1440*/  IMAD.MOV.U32 R3, RZ, RZ, -0x1 ;  /* 0xffffffffff037424 */ /* 0x000fe200078e00ff */
[----:B------:R-:W-:Y:S01]  /*1450*/  ULOP3.LUT UR44, UR4, 0x8, URZ, 0x3c, !UPT ;  /* 0x00000008042c7892 */ /* 0x000fe2000f8e3c3f */
[----:B------:R-:W-:Y:S01]  /*1460*/  IMAD.U32 R103, RZ, RZ, UR5 ;  /* 0x00000005ff677e24 */ /* 0x000fe2000f8e00ff */
[C---:B----4-:R-:W-:Y:S01]  /*1470*/  SHF.L.U64.HI R95, R94.reuse, 0x3, R95 ;  /* 0x000000035e5f7819 */ /* 0x050fe2000001025f */
[----:B------:R-:W-:Y:S01]  /*1480*/  IMAD.SHL.U32 R94, R94, 0x8, RZ ;  /* 0x000000085e5e7824 */ /* 0x000fe200078e00ff */
[-C--:B---3--:R-:W-:Y:S01]  /*1490*/  SHF.L.U32 R3, R3, R96.reuse, RZ ;  /* 0x0000006003037219 */ /* 0x088fe200000006ff */
[----:B------:R-:W-:Y:S01]  /*14a0*/  ULOP3.LUT UR45, UR4, 0x18, URZ, 0x3c, !UPT ;  /* 0x00000018042d7892 */ /* 0x000fe2000f8e3c3f */
[----:B------:R-:W-:-:S02]  /*14b0*/  SHF.L.U32 R96, R5, R96, RZ ;  /* 0x0000006005607219 */ /* 0x000fc400000006ff */
[----:B------:R-:W-:Y:S01]  /*14c0*/  LOP3.LUT R100, RZ, R3, RZ, 0x33, !PT ;  /* 0x00000003ff647212 */ /* 0x000fe200078e33ff */
[----:B-1----:R-:W-:Y:S02]  /*14d0*/  IMAD R97, R6, -0x2, R97 ;  /* 0xfffffffe06617824 */ /* 0x002fe400078e0261 */
[----:B0-----:R-:W-:Y:S01]  /*14e0*/  VIADD R99, R99, 0xffffffff ;  /* 0xffffffff63637836 */ /* 0x001fe20000000000 */
[----:B--2---:R-:W-:-:S07]  /*14f0*/  SHF.L.U64.HI R98, R8, 0x1, R0 ;  /* 0x0000000108627819 */ /* 0x004fce0000010200 */
.L_x_162:
[----:B------:R-:W-:-:S04]  /*1500*/  SHF.L.U32 R0, R103, 0x1f, RZ ;  /* 0x0000001f67007819 */ /* 0x000fc800000006ff */
[----:B------:R-:W0:Y:S02]  /*1510*/  SYNCS.PHASECHK.TRANS64.TRYWAIT P0, [UR43+-0x8], R0 ;  /* 0xfffff800ff0075a7 */ /* 0x000e24000800016b */
[----:B01-34-:R-:W-:Y:S05]  /*1520*/  @!P0 BRA `(.L_x_15) ;  /* 0x0000006c00648947 */ /* 0x01bfea0003800000 */
.L_x_183:
[----:B------:R-:W-:Y:S02]  /*1530*/  ULDC UR4, c[0x0][0x28c] ;  /* 0x0000a30000047ab9 */ /* 0x000fe40000000800 */
[----:B------:R-:W-:-:S13]  /*1540*/  ISETP.LT.AND P0, PT, RZ, UR4, PT ;  /* 0x00000004ff007c0c */ /* 0x000fda000bf01270 */
[----:B------:R-:W-:Y:S05]  /*1550*/  @P0 BRA `(.L_x_16) ;  /* 0x0000000000400947 */ /* 0x000fea0003800000 */
[----:B0-----:R-:W-:Y:S01]  /*1560*/  MOV R0, 0x0 ;  /* 0x0000000000007802 */ /* 0x001fe20000000f00 */
[----:B------:R-:W-:Y:S01]  /*1570*/  ULDC.64 UR4, c[0x4][0x68] ;  /* 0x01001a0000047ab9 */ /* 0x000fe20000000a00 */
[----:B------:R-:W-:Y:S01]  /*1580*/  ULDC.64 UR6, c[0x4][0x8] ;  /* 0x0100020000067ab9 */ /* 0x000fe20000000a00 */
[----:B------:R-:W-:Y:S01]  /*1590*/  IMAD.U32 R4, RZ, RZ, UR4 ;  /* 0x00000004ff047e24 */ /* 0x000fe2000f8e00ff */
[----:B------:R0:W1:Y:S01]  /*15a0*/  LDC.64 R14, c[0x4][R0] ;  /* 0x01000000000e7b82 */ /* 0x0000620000000a00 */
[----:B------:R-:W-:Y:S01]  /*15b0*/  IMAD.U32 R5, RZ, RZ, UR5 ;  /* 0x00000005ff057e24 */ /* 0x000fe2000f8e00ff */
[----:B------:R-:W-:Y:S01]  /*15c0*/  ULDC.64 UR4, c[0x4][0x70] ;  /* 0x01001c0000047ab9 */ /* 0x000fe20000000a00 */
[----:B------:R-:W-:Y:S02]  /*15d0*/  IMAD.U32 R10, RZ, RZ, UR6 ;  /* 0x00000006ff0a7e24 */ /* 0x000fe4000f8e00ff */
[----:B------:R-:W-:Y:S02]  /*15e0*/  IMAD.U32 R6, RZ, RZ, UR4 ;  /* 0x00000004ff067e24 */ /* 0x000fe4000f8e00ff */
[----:B------:R-:W-:-:S02]  /*15f0*/  IMAD.U32 R7, RZ, RZ, UR5 ;  /* 0x00000005ff077e24 */ /* 0x000fc4000f8e00ff */
[----:B------:R-:W-:Y:S02]  /*1600*/  IMAD.U32 R11, RZ, RZ, UR7 ;  /* 0x00000007ff0b7e24 */ /* 0x000fe4000f8e00ff */
[----:B------:R-:W-:Y:S02]  /*1610*/  IMAD.MOV.U32 R8, RZ, RZ, 0x1e1 ;  /* 0x000001e1ff087424 */ /* 0x000fe400078e00ff */
[----:B------:R-:W-:Y:S02]  /*1620*/  IMAD.MOV.U32 R12, RZ, RZ, 0x1 ;  /* 0x00000001ff0c7424 */ /* 0x000fe400078e00ff */
[----:B0-----:R-:W-:-:S07]  /*1630*/  IMAD.MOV.U32 R13, RZ, RZ, RZ ;  /* 0x000000ffff0d7224 */ /* 0x001fce00078e00ff */
[----:B------:R-:W-:-:S07]  /*1640*/  LEPC R20, `(.L_x_16) ;  /* 0x000000001014794e */ /* 0x000fce0000000000 */
[----:B-1---5:R-:W-:Y:S05]  /*1650*/  CALL.ABS.NOINC R14 ;  /* 0x000000000e007343 */ /* 0x022fea0003c00000 */
.L_x_16:
[----:B------:R-:W-:-:S13]  /*1660*/  ISETP.NE.AND P0, PT, R102, 0x3, PT ;  /* 0x000000036600780c */ /* 0x000fda0003f05270 */
[----:B------:R-:W-:Y:S05]  /*1670*/  @!P0 BRA `(.L_x_17) ;  /* 0x0000000000048947 */ /* 0x000fea0003800000 */
[----:B------:R-:W-:Y:S01]  /*1680*/  BPT.TRAP 0x1 ;  /* 0x000000040000795c */ /* 0x000fe20000300000 */
.L_x_17:
[----:B0-----:R-:W-:Y:S02]  /*1690*/  IMAD.U32 R3, RZ, RZ, UR36 ;  /* 0x00000024ff037e24 */ /* 0x001fe4000f8e00ff */
[----:B------:R-:W-:-:S03]  /*16a0*/  IMAD.U32 R0, RZ, RZ, UR38 ;  /* 0x00000026ff007e24 */ /* 0x000fc6000f8e00ff */
[----:B------:R-:W-:Y:S02]  /*16b0*/  LEA R3, R3, UR40, 0x3 ;  /* 0x0000002803037c11 */ /* 0x000fe4000f8e18ff */
[----:B------:R-:W-:-:S04]  /*16c0*/  SHF.L.U32 R0, R0, 0x1f, RZ ;  /* 0x0000001f00007819 */ /* 0x000fc800000006ff */
[----:B------:R0:W1:Y:S01]  /*16d0*/  SYNCS.PHASECHK.TRANS64.TRYWAIT P1, [R3+URZ], R0 ;  /* 0x00000000030075a7 */ /* 0x000062000802017f */
[----:B------:R-:W-:Y:S05]  /*16e0*/  @!P0 BRA `(.L_x_18) ;  /* 0x0000000000048947 */ /* 0x000fea0003800000 */
[----:B------:R-:W-:Y:S01]  /*16f0*/  BPT.TRAP 0x1 ;  /* 0x000000040000795c */ /* 0x000fe20000300000 */
.L_x_18:
[----:B------:R-:W-:-:S05]  /*1700*/  IMAD.U32 R4, RZ, RZ, UR42 ;  /* 0x0000002aff047e24 */ /* 0x000fca000f8e00ff */
[----:B------:R-:W-:Y:S01]  /*1710*/  ISETP.GE.AND P2, PT, R4, 0x1, PT ;  /* 0x000000010400780c */ /* 0x000fe20003f46270 */
[----:B-1----:R-:W-:-:S12]  /*1720*/  @P1 BRA `(.L_x_19) ;  /* 0x0000000000081947 */ /* 0x002fd80003800000 */
[----:B------:R-:W1:Y:S02]  /*1730*/  SYNCS.PHASECHK.TRANS64.TRYWAIT P1, [R3+URZ], R0 ;  /* 0x00000000030075a7 */ /* 0x000e64000802017f */
[----:B-1----:R-:W-:Y:S05]  /*1740*/  @!P1 BRA `(.L_x_20) ;  /* 0x0000006800f49947 */ /* 0x002fea0003800000 */
.L_x_19:
[----:B------:R-:W-:Y:S05]  /*1750*/  WARPSYNC.ALL ;  /* 0x0000000000007948 */ /* 0x000fea0003800000 */
[----:B------:R-:W-:Y:S01]  /*1760*/  UIADD3 UR4, UR40, 0x100, URZ ;  /* 0x0000010028047890 */ /* 0x000fe2000fffe03f */
[----:B------:R-:W-:Y:S01]  /*1770*/  WARPGROUP.ARRIVE ;  /* 0x00000000000079c5 */ /* 0x000fe20000000000 */
[----:B------:R-:W-:Y:S02]  /*1780*/  UIADD3 UR5, UR40, 0x18100, URZ ;  /* 0x0001810028057890 */ /* 0x000fe4000fffe03f */
[----:B------:R-:W-:Y:S02]  /*1790*/  USHF.R.U32.HI UR4, URZ, 0x4, UR4 ;  /* 0x000000043f047899 */ /* 0x000fe40008011604 */
[----:B------:R-:W-:-:S02]  /*17a0*/  USHF.R.U32.HI UR5, URZ, 0x4, UR5 ;  /* 0x000000043f057899 */ /* 0x000fc40008011605 */
[----:B------:R-:W-:Y:S02]  /*17b0*/  ULOP3.LUT UR4, UR4, 0x3fff, URZ, 0xc0, !UPT ;  /* 0x00003fff04047892 */ /* 0x000fe4000f8ec03f */
[----:B------:R-:W-:Y:S02]  /*17c0*/  ULOP3.LUT UR5, UR5, 0x3fff, URZ, 0xc0, !UPT ;  /* 0x00003fff05057892 */ /* 0x000fe4000f8ec03f */
[----:B------:R-:W-:Y:S02]  /*17d0*/  ULOP3.LUT UR4, UR4, 0x10000, URZ, 0xfc, !UPT ;  /* 0x0001000004047892 */ /* 0x000fe4000f8efc3f */
[----:B------:R-:W-:Y:S02]  /*17e0*/  ULOP3.LUT UR5, UR5, 0x10000, URZ, 0xfc, !UPT ;  /* 0x0001000005057892 */ /* 0x000fe4000f8efc3f */
[----:B------:R-:W-:Y:S02]  /*17f0*/  ULEA UR7, UR36, UR4, 0xb ;  /* 0x0000000424077291 */ /* 0x000fe4000f8e583f */
[----:B------:R-:W-:Y:S01]  /*1800*/  ULEA UR6, UR36, UR5, 0xc ;  /* 0x0000000524067291 */ /* 0x000fe2000f8e603f */
[----:B------:R-:W-:Y:S01]  /*1810*/  UMOV UR9, 0x40000040 ;  /* 0x4000004000097882 */ /* 0x000fe20000000000 */
[----:B------:R-:W-:-:S03]  /*1820*/  UMOV UR11, 0x40000040 ;  /* 0x40000040000b7882 */ /* 0x000fc60000000000 */
[----:B------:R-:W-:Y:S02]  /*1830*/  UMOV UR8, UR7 ;  /* 0x0000000700087c82 */ /* 0x000fe40008000000 */
[----:B------:R-:W-:Y:S02]  /*1840*/  UMOV UR10, UR6 ;  /* 0x00000006000a7c82 */ /* 0x000fe40008000000 */
[----:B------:R-:W-:Y:S01]  /*1850*/  HGMMA.64x128x8.F32.TF32 R24, gdesc[UR8], RZ, !UPT, gsb0 ;  /* 0x05e00000081879f0 */ /* 0x000fe2000c0028ff */
[----:B------:R-:W-:Y:S02]  /*1860*/  UIADD3 UR8, UR7, 0x2, URZ ;  /* 0x0000000207087890 */ /* 0x000fe4000fffe03f */
[----:B------:R-:W-:Y:S01]  /*1870*/  UIADD3 UR10, UR6, 0x2, URZ ;  /* 0x00000002060a7890 */ /* 0x000fe2000fffe03f */
[----:B------:R-:W-:Y:S01]  /*1880*/  UMOV UR9, 0x40000040 ;  /* 0x4000004000097882 */ /* 0x000fe20000000000 */
[----:B------:R-:W-:Y:S01]  /*1890*/  UMOV UR11, 0x40000040 ;  /* 0x40000040000b7882 */ /* 0x000fe20000000000 */
[----:B------:R-:W-:-:S02]  /*18a0*/  WARPGROUP.DEPBAR.LE gsb0, 0x0 ;  /* 0x00008000000079c5 */ /* 0x000fc40000010000 */
[----:B------:R-:W-:-:S06]  /*18b0*/  WARPGROUP.ARRIVE ;  /* 0x00000000000079c5 */ /* 0x000fcc0000000000 */
[----:B------:R-:W-:Y:S01]  /*18c0*/  HGMMA.64x128x8.F32.TF32 R24, gdesc[UR8], R24, gsb0 ;  /* 0x05e00000081879f0 */ /* 0x000fe20008002818 */
[----:B------:R-:W-:Y:S02]  /*18d0*/  UIADD3 UR8, UR7, 0x4, URZ ;  /* 0x0000000407087890 */ /* 0x000fe4000fffe03f */
[----:B------:R-:W-:Y:S01]  /*18e0*/  UIADD3 UR10, UR6, 0x4, URZ ;  /* 0x00000004060a7890 */ /* 0x000fe2000fffe03f */
[----:B------:R-:W-:Y:S01]  /*18f0*/  UMOV UR9, 0x40000040 ;  /* 0x4000004000097882 */ /* 0x000fe20000000000 */
[----:B------:R-:W-:Y:S01]  /*1900*/  UMOV UR11, 0x40000040 ;  /* 0x40000040000b7882 */ /* 0x000fe20000000000 */
[----:B------:R-:W-:Y:S02]  /*1910*/  WARPGROUP.DEPBAR.LE gsb0, 0x0 ;  /* 0x00008000000079c5 */ /* 0x000fe40000010000 */
        /* <DEDUP_REMOVED lines=92> */
[----:B------:R-:W-:Y:S03]  /*1ee0*/  HGMMA.64x128x8.F32.TF32 R24, gdesc[UR8], R24, gsb0 ;  /* 0x05e00000081879f0 */ /* 0x000fe60008002818 */
[----:B------:R-:W-:Y:S02]  /*1ef0*/  WARPGROUP.DEPBAR.LE gsb0, 0x0 ;  /* 0x00008000000079c5 */ /* 0x000fe40000010000 */
[----:B------:R-:W-:Y:S05]  /*1f00*/  @!P2 BRA `(.L_x_21) ;  /* 0x000000080060a947 */ /* 0x000fea0003800000 */
[----:B------:R-:W-:Y:S01]  /*1f10*/  UIADD3 UR7, UR36, 0x1, URZ ;  /* 0x0000000124077890 */ /* 0x000fe2000fffe03f */
[----:B01----:R-:W-:-:S03]  /*1f20*/  IMAD.U32 R0, RZ, RZ, UR42 ;  /* 0x0000002aff007e24 */ /* 0x003fc6000f8e00ff */
[----:B------:R-:W-:-:S04]  /*1f30*/  UISETP.NE.AND UP0, UPT, UR7, 0x3, UPT ;  /* 0x000000030700788c */ /* 0x000fc8000bf05270 */
[----:B------:R-:W-:Y:S02]  /*1f40*/  USEL UR6, URZ, 0x1, UP0 ;  /* 0x000000013f067887 */ /* 0x000fe40008000000 */
[----:B------:R-:W-:Y:S02]  /*1f50*/  USEL UR7, UR7, URZ, UP0 ;  /* 0x0000003f07077287 */ /* 0x000fe40008000000 */
[----:B------:R-:W-:-:S06]  /*1f60*/  ULOP3.LUT UR6, UR38, UR6, URZ, 0x3c, !UPT ;  /* 0x0000000626067292 */ /* 0x000fcc000f8e3c3f */
[----:B------:R-:W-:Y:S01]  /*1f70*/  IMAD.U32 R5, RZ, RZ, UR6 ;  /* 0x00000006ff057e24 */ /* 0x000fe2000f8e00ff */
[----:B------:R-:W-:-:S06]  /*1f80*/  UMOV UR6, UR36 ;  /* 0x0000002400067c82 */ /* 0x000fcc0008000000 */
.L_x_28:
[----:B01----:R-:W-:Y:S05]  /*1f90*/  @!P0 BRA `(.L_x_22) ;  /* 0x0000000000048947 */ /* 0x003fea0003800000 */
[----:B------:R-:W-:Y:S01]  /*1fa0*/  BPT.TRAP 0x1 ;  /* 0x000000040000795c */ /* 0x000fe20000300000 */
.L_x_22:
[----:B------:R-:W-:Y:S01]  /*1fb0*/  ULEA UR8, UR7, UR40, 0x3 ;  /* 0x0000002807087291 */ /* 0x000fe2000f8e183f */
[----:B------:R-:W-:-:S08]  /*1fc0*/  SHF.L.U32 R3, R5, 0x1f, RZ ;  /* 0x0000001f05037819 */ /* 0x000fd000000006ff */
[----:B------:R0:W1:Y:S01]  /*1fd0*/  SYNCS.PHASECHK.TRANS64.TRYWAIT P1, [UR8], R3 ;  /* 0x00000003ff0075a7 */ /* 0x0000620008020148 */
[----:B------:R-:W-:Y:S05]  /*1fe0*/  @!P0 BRA `(.L_x_23) ;  /* 0x0000000000048947 */ /* 0x000fea0003800000 */
[----:B------:R-:W-:Y:S01]  /*1ff0*/  BPT.TRAP 0x1 ;  /* 0x000000040000795c */ /* 0x000fe20000300000 */
.L_x_23:
[----:B-1----:R-:W-:Y:S05]  /*2000*/  @P1 BRA `(.L_x_24) ;  /* 0x0000000000081947 */ /* 0x002fea0003800000 */
[----:B------:R-:W1:Y:S02]  /*2010*/  SYNCS.PHASECHK.TRANS64.TRYWAIT P1, [UR8], R3 ;  /* 0x00000003ff0075a7 */ /* 0x000e640008020148 */
[----:B-1----:R-:W-:Y:S05]  /*2020*/  @!P1 BRA `(.L_x_25) ;  /* 0x0000006000d09947 */ /* 0x002fea0003800000 */
.L_x_24:
[----:B------:R-:W-:Y:S01]  /*2030*/  ULEA UR12, UR7, UR5, 0xc ;  /* 0x00000005070c7291 */ /* 0x000fe2000f8e603f */
[----:B------:R-:W-:Y:S01]  /*2040*/  WARPGROUP.ARRIVE ;  /* 0x00000000000079c5 */ /* 0x000fe20000000000 */
[----:B------:R-:W-:Y:S01]  /*2050*/  ULEA UR13, UR7, UR4, 0xb ;  /* 0x00000004070d7291 */ /* 0x000fe2000f8e583f */
[----:B------:R-:W-:Y:S01]  /*2060*/  UMOV UR11, 0x40000040 ;  /* 0x40000040000b7882 */ /* 0x000fe20000000000 */
[----:B------:R-:W-:-:S03]  /*2070*/  UMOV UR9, 0x40000040 ;  /* 0x4000004000097882 */ /* 0x000fc60000000000 */
[----:B------:R-:W-:Y:S02]  /*2080*/  UMOV UR10, UR12 ;  /* 0x0000000c000a7c82 */ /* 0x000fe40008000000 */
[----:B------:R-:W-:Y:S02]  /*2090*/  UMOV UR8, UR13 ;  /* 0x0000000d00087c82 */ /* 0x000fe40008000000 */
[----:B------:R-:W-:Y:S01]  /*20a0*/  HGMMA.64x128x8.F32.TF32 R24, gdesc[UR8], R24, gsb0 ;  /* 0x05e00000081879f0 */ /* 0x000fe20008002818 */
        /* <DEDUP_REMOVED lines=107> */
[----:B------:R-:W-:Y:S01]  /*2760*/  BPT.TRAP 0x1 ;  /* 0x000000040000795c */ /* 0x000fe20000300000 */
.L_x_26:
[----:B------:R-:W-:Y:S01]  /*2770*/  ULEA UR8, UR6, UR40, 0x3 ;  /* 0x0000002806087291 */ /* 0x000fe2000f8e183f */
[----:B------:R-:W-:-:S03]  /*2780*/  ISETP.GT.U32.AND P1, PT, R23, 0x1, PT ;  /* 0x000000011700780c */ /* 0x000fc60003f24070 */
[----:B------:R-:W-:-:S04]  /*2790*/  UIADD3 UR8, UR8, 0x18, URZ ;  /* 0x0000001808087890 */ /* 0x000fc8000fffe03f */
[----:B------:R-:W-:-:S09]  /*27a0*/  UPRMT UR8, URZ, 0x654, UR8 ;  /* 0x000006543f087896 */ /* 0x000fd20008000008 */
[----:B------:R-:W-:Y:S01]  /*27b0*/  SYNCS.ARRIVE.TRANS64.RED.A1T0 RZ, [UR8], RZ ;  /* 0x000000ffffff79a7 */ /* 0x000fe20008100408 */
[----:B------:R-:W-:Y:S05]  /*27c0*/  @P1 BRA `(.L_x_27) ;  /* 0x0000000000041947 */ /* 0x000fea0003800000 */
[----:B------:R-:W-:Y:S01]  /*27d0*/  BPT.TRAP 0x1 ;  /* 0x000000040000795c */ /* 0x000fe20000300000 */
.L_x_27:
[----:B------:R-:W-:Y:S01]  /*27e0*/  UIADD3 UR7, UR7, 0x1, URZ ;  /* 0x0000000107077890 */ /* 0x000fe2000fffe03f */
[C---:B------:R-:W-:Y:S01]  /*27f0*/  ISETP.GT.AND P1, PT, R0.reuse, 0x1, PT ;  /* 0x000000010000780c */ /* 0x040fe20003f24270 */
[----:B------:R-:W-:Y:S01]  /*2800*/  UIADD3 UR6, UR6, 0x1, URZ ;  /* 0x0000000106067890 */ /* 0x000fe2000fffe03f */
[----:B------:R-:W-:Y:S01]  /*2810*/  VIADD R0, R0, 0xffffffff ;  /* 0xffffffff00007836 */ /* 0x000fe20000000000 */
[----:B------:R-:W-:Y:S02]  /*2820*/  UISETP.NE.AND UP0, UPT, UR7, 0x3, UPT ;  /* 0x000000030700788c */ /* 0x000fe4000bf05270 */
[----:B------:R-:W-:Y:S02]  /*2830*/  UISETP.NE.AND UP1, UPT, UR6, 0x3, UPT ;  /* 0x000000030600788c */ /* 0x000fe4000bf25270 */
[----:B------:R-:W-:Y:S02]  /*2840*/  USEL UR8, URZ, 0x1, UP0 ;  /* 0x000000013f087887 */ /* 0x000fe40008000000 */
[----:B------:R-:W-:-:S02]  /*2850*/  USEL UR7, UR7, URZ, UP0 ;  /* 0x0000003f07077287 */ /* 0x000fc40008000000 */
[----:B------:R-:W-:Y:S02]  /*2860*/  USEL UR6, UR6, URZ, UP1 ;  /* 0x0000003f06067287 */ /* 0x000fe40008800000 */
[----:B------:R-:W-:Y:S01]  /*2870*/  LOP3.LUT R5, R5, UR8, RZ, 0x3c, !PT ;  /* 0x0000000805057c12 */ /* 0x000fe2000f8e3cff */
[----:B------:R-:W-:Y:S09]  /*2880*/  @P1 BRA `(.L_x_28) ;  /* 0xfffffff400c01947 */ /* 0x000ff2000383ffff */
.L_x_21:
[----:B01----:R-:W0:Y:S01]  /*2890*/  LDC R0, c[0x0][0x28c] ;  /* 0x0000a300ff007b82 */ /* 0x003e220000000800 */
[----:B------:R-:W-:-:S04]  /*28a0*/  IMAD.U32 R3, RZ, RZ, UR44 ;  /* 0x0000002cff037e24 */ /* 0x000fc8000f8e00ff */
[----:B------:R1:W-:Y:S01]  /*28b0*/  SYNCS.ARRIVE.TRANS64.A1T0 RZ, [R3+UR41], RZ ;  /* 0x000000ff03ff79a7 */ /* 0x0003e20008100029 */
[----:B0-----:R-:W-:-:S13]  /*28c0*/  ISETP.GE.AND P1, PT, R0, 0x1, PT ;  /* 0x000000010000780c */ /* 0x001fda0003f26270 */
[----:B-1----:R-:W-:Y:S05]  /*28d0*/  @!P1 BRA `(.L_x_29) ;  /* 0x0000000000349947 */ /* 0x002fea0003800000 */
[----:B------:R-:W-:Y:S05]  /*28e0*/  @!P0 BRA `(.L_x_30) ;  /* 0x0000000000048947 */ /* 0x000fea0003800000 */
[----:B------:R-:W-:Y:S01]  /*28f0*/  BPT.TRAP 0x1 ;  /* 0x000000040000795c */ /* 0x000fe20000300000 */
.L_x_30:
[----:B------:R-:W-:Y:S01]  /*2900*/  UIADD3 UR6, UR36, UR42, URZ ;  /* 0x0000002a24067290 */ /* 0x000fe2000fffe03f */
[----:B------:R-:W-:-:S03]  /*2910*/  ISETP.GT.U32.AND P0, PT, R23, 0x1, PT ;  /* 0x000000011700780c */ /* 0x000fc60003f04070 */
[----:B------:R-:W-:-:S04]  /*2920*/  UIMAD.WIDE.U32 UR4, UR6, -0x55555555, URZ ;  /* 0xaaaaaaab060478a5 */ /* 0x000fc8000f8e003f */
[----:B------:R-:W-:-:S04]  /*2930*/  USHF.R.U32.HI UR4, URZ, 0x1, UR5 ;  /* 0x000000013f047899 */ /* 0x000fc80008011605 */
[----:B------:R-:W-:-:S04]  /*2940*/  UIMAD UR6, UR4, -0x3, UR6 ;  /* 0xfffffffd040678a4 */ /* 0x000fc8000f8e0206 */
[----:B------:R-:W-:-:S04]  /*2950*/  ULEA UR6, UR6, UR40, 0x3 ;  /* 0x0000002806067291 */ /* 0x000fc8000f8e183f */
[----:B------:R-:W-:-:S04]  /*2960*/  UIADD3 UR6, UR6, 0x18, URZ ;  /* 0x0000001806067890 */ /* 0x000fc8000fffe03f */
[----:B------:R-:W-:-:S09]  /*2970*/  UPRMT UR6, URZ, 0x654, UR6 ;  /* 0x000006543f067896 */ /* 0x000fd20008000006 */
[----:B------:R-:W-:Y:S01]  /*2980*/  SYNCS.ARRIVE.TRANS64.RED.A1T0 RZ, [UR6], RZ ;  /* 0x000000ffffff79a7 */ /* 0x000fe20008100406 */
[----:B------:R-:W-:Y:S05]  /*2990*/  @P0 BRA `(.L_x_29) ;  /* 0x0000000000040947 */ /* 0x000fea0003800000 */
[----:B------:R-:W-:Y:S01]  /*29a0*/  BPT.TRAP 0x1 ;  /* 0x000000040000795c */ /* 0x000fe20000300000 */
.L_x_29:
[----:B------:R-:W-:Y:S01]  /*29b0*/  SHF.L.U32 R0, R103, 0x1f, RZ ;  /* 0x0000001f67007819 */ /* 0x000fe200000006ff */
[----:B------:R-:W-:Y:S01]  /*29c0*/  UIADD3 UR36, UR36, UR39, URZ ;  /* 0x0000002724247290 */ /* 0x000fe2000fffe03f */
[----:B------:R-:W-:Y:S01]  /*29d0*/  SHF.R.S32.HI R9, RZ, 0x1f, R19 ;  /* 0x0000001fff097819 */ /* 0x000fe20000011413 */
[----:B------:R-:W-:Y:S01]  /*29e0*/  UISETP.GE.U32.AND UP1, UPT, UR39, 0x3, UPT ;  /* 0x000000032700788c */ /* 0x000fe2000bf26070 */
[----:B------:R-:W0:Y:S01]  /*29f0*/  SYNCS.PHASECHK.TRANS64.TRYWAIT P0, [UR43+0x8], R0 ;  /* 0x00000800ff0075a7 */ /* 0x000e22000800016b */
[----:B------:R-:W-:-:S04]  /*2a00*/  UISETP.GT.U32.AND UP0, UPT, UR36, 0x2, UPT ;  /* 0x000000022400788c */ /* 0x000fc8000bf04070 */
[----:B------:R-:W-:-:S04]  /*2a10*/  UISETP.LT.U32.AND UP0, UPT, UR39, 0x3, UP0 ;  /* 0x000000032700788c */ /* 0x000fc80008701070 */
[----:B------:R-:W-:Y:S02]  /*2a20*/  USEL UR6, URZ, 0x1, !UP0 ;  /* 0x000000013f067887 */ /* 0x000fe4000c000000 */
[----:B------:R-:W-:Y:S02]  /*2a30*/  @UP1 UIMAD.WIDE.U32 UR4, UR36, -0x55555555, URZ ;  /* 0xaaaaaaab240418a5 */ /* 0x000fe4000f8e003f */
[----:B------:R-:W-:Y:S02]  /*2a40*/  ULOP3.LUT UR38, UR38, UR6, URZ, 0x3c, !UPT ;  /* 0x0000000626267292 */ /* 0x000fe4000f8e3c3f */
[----:B------:R-:W-:-:S04]  /*2a50*/  @UP1 USHF.R.U32.HI UR4, URZ, 0x1, UR5 ;  /* 0x000000013f041899 */ /* 0x000fc80008011605 */
[----:B------:R-:W-:Y:S01]  /*2a60*/  @UP1 ULOP3.LUT UR38, UR38, 0x1, UR4, 0x78, !UPT ;  /* 0x0000000126261892 */ /* 0x000fe2000f8e7804 */
[----:B0-----:R-:W-:Y:S11]  /*2a70*/  @!P0 BRA `(.L_x_31) ;  /* 0x0000005800548947 */ /* 0x001ff60003800000 */
.L_x_184:
[----:B------:R-:W-:Y:S01]  /*2a80*/  ULDC.64 UR4, c[0x0][0x5d0] ;  /* 0x0001740000047ab9 */ /* 0x000fe20000000a00 */
[----:B------:R-:W-:Y:S01]  /*2a90*/  ULDC UR6, c[0x0][0x284] ;  /* 0x0000a10000067ab9 */ /* 0x000fe20000000800 */
[----:B0-----:R-:W-:Y:S02]  /*2aa0*/  IMAD R0, R9, UR4, RZ ;  /* 0x0000000409007c24 */ /* 0x001fe4000f8e02ff */
[----:B------:R-:W-:Y:S02]  /*2ab0*/  IMAD.SHL.U32 R12, R18, 0x80, RZ ;  /* 0x00000080120c7824 */ /* 0x000fe400078e00ff */
[C---:B------:R-:W-:Y:S02]  /*2ac0*/  IMAD R3, R19.reuse, UR5, R0 ;  /* 0x0000000513037c24 */ /* 0x040fe4000f8e0200 */
[----:B------:R-:W-:Y:S01]  /*2ad0*/  IMAD.SHL.U32 R0, R22, 0x40, RZ ;  /* 0x0000004016007824 */ /* 0x000fe200078e00ff */
[----:B------:R-:W-:Y:S01]  /*2ae0*/  SHF.R.S32.HI R13, RZ, 0x1f, R12 ;  /* 0x0000001fff0d7819 */ /* 0x000fe2000001140c */
[----:B------:R-:W-:Y:S01]  /*2af0*/  IMAD.WIDE.U32 R4, R19, UR4, R92 ;  /* 0x0000000413047c25 */ /* 0x000fe2000f8e005c */
[----:B------:R-:W-:-:S02]  /*2b00*/  ULDC.64 UR4, c[0x0][0x5c8] ;  /* 0x0001720000047ab9 */ /* 0x000fc40000000a00 */
[----:B------:R-:W-:Y:S01]  /*2b10*/  ISETP.GE.AND P0, PT, R0, UR6, PT ;  /* 0x0000000600007c0c */ /* 0x000fe2000bf06270 */
[----:B------:R-:W-:Y:S01]  /*2b20*/  ULDC UR6, c[0x0][0x288] ;  /* 0x0000a20000067ab9 */ /* 0x000fe20000000800 */
[----:B------:R-:W-:Y:S01]  /*2b30*/  IADD3 R4, P1, R12, R4, RZ ;  /* 0x000000040c047210 */ /* 0x000fe20007f3e0ff */
[----:B------:R-:W-:Y:S01]  /*2b40*/  IMAD.WIDE R20, R22, 0x40, R90 ;  /* 0x0000004016147825 */ /* 0x000fe200078e025a */
[----:B------:R-:W-:Y:S02]  /*2b50*/  ISETP.GE.OR P0, PT, R12, UR6, P0 ;  /* 0x000000060c007c0c */ /* 0x000fe40008706670 */
[----:B------:R-:W-:Y:S01]  /*2b60*/  IADD3.X R5, R13, R5, R3, P1, !PT ;  /* 0x000000050d057210 */ /* 0x000fe20000ffe403 */
[----:B------:R-:W-:-:S04]  /*2b70*/  IMAD R7, R21, UR4, RZ ;  /* 0x0000000415077c24 */ /* 0x000fc8000f8e02ff */
[C---:B------:R-:W-:Y:S02]  /*2b80*/  IMAD R7, R20.reuse, UR5, R7 ;  /* 0x0000000514077c24 */ /* 0x040fe4000f8e0207 */
[----:B------:R-:W-:-:S04]  /*2b90*/  IMAD.WIDE.U32 R104, R20, UR4, R4 ;  /* 0x0000000414687c25 */ /* 0x000fc8000f8e0004 */
[----:B------:R-:W-:Y:S05]  /*2ba0*/  @P0 BRA `(.L_x_32) ;  /* 0x0000003c00d80947 */ /* 0x000fea0003800000 */
[----:B-----5:R-:W-:Y:S01]  /*2bb0*/  FSETP.NEU.AND P1, PT, R89, RZ, PT ;  /* 0x000000ff5900720b */ /* 0x020fe20003f2d000 */
[----:B------:R-:W-:Y:S01]  /*2bc0*/  IMAD.IADD R3, R97, 0x1, -R12 ;  /* 0x0000000161037824 */ /* 0x000fe200078e0a0c */
[----:B------:R-:W-:Y:S01]  /*2bd0*/  BSSY B0, `(.L_x_32) ;  /* 0x00003f3000007945 */ /* 0x000fe20003800000 */
[----:B------:R-:W-:Y:S02]  /*2be0*/  IMAD.IADD R0, R101, 0x1, -R0 ;  /* 0x0000000165007824 */ /* 0x000fe400078e0a00 */
[----:B------:R-:W-:Y:S01]  /*2bf0*/  IMAD.IADD R113, R105, 0x1, R7 ;  /* 0x0000000169717824 */ /* 0x000fe200078e0207 */
[----:B------:R-:W-:-:S04]  /*2c00*/  ISETP.GT.AND P0, PT, R3, RZ, PT ;  /* 0x000000ff0300720c */ /* 0x000fc80003f04270 */
[----:B------:R-:W-:-:S03]  /*2c10*/  ISETP.GT.AND P2, PT, R0, RZ, P0 ;  /* 0x000000ff0000720c */ /* 0x000fc60000744270 */
[----:B------:R-:W-:Y:S10]  /*2c20*/  @!P1 BRA `(.L_x_33) ;  /* 0x0000002c001c9947 */ /* 0x000ff40003800000 */
[----:B------:R-:W0:Y:S01]  /*2c30*/  LDC.64 R106, c[0x0][0x5b8] ;  /* 0x00016e00ff6a7b82 */ /* 0x000e220000000a00 */
[----:B------:R-:W-:-:S07]  /*2c40*/  ULDC.64 UR4, c[0x0][0x5c0] ;  /* 0x0001700000047ab9 */ /* 0x000fce0000000a00 */
[----:B------:R-:W1:Y:S08]  /*2c50*/  LDC.64 R108, c[0x0][0x5b0] ;  /* 0x00016c00ff6c7b82 */ /* 0x000e700000000a00 */
[----:B------:R-:W2:Y:S01]  /*2c60*/  LDC.64 R110, c[0x0][0x5a8] ;  /* 0x00016a00ff6e7b82 */ /* 0x000ea20000000a00 */
[-C--:B0-----:R-:W-:Y:S02]  /*2c70*/  IMAD R6, R9, R106.reuse, RZ ;  /* 0x0000006a09067224 */ /* 0x081fe400078e02ff */
[----:B------:R-:W-:-:S04]  /*2c80*/  IMAD.WIDE.U32 R4, R19, R106, R92 ;  /* 0x0000006a13047225 */ /* 0x000fc800078e005c */
[----:B------:R-:W-:Y:S01]  /*2c90*/  IMAD R105, R19, R107, R6 ;  /* 0x0000006b13697224 */ /* 0x000fe200078e0206 */
[----:B------:R-:W-:Y:S01]  /*2ca0*/  IADD3 R6, P1, R12, R4, RZ ;  /* 0x000000040c067210 */ /* 0x000fe20007f3e0ff */
[----:B-1----:R-:W-:-:S03]  /*2cb0*/  IMAD R4, R21, R108, RZ ;  /* 0x0000006c15047224 */ /* 0x002fc600078e02ff */
[----:B------:R-:W-:Y:S01]  /*2cc0*/  IADD3.X R7, R13, R5, R105, P1, !PT ;  /* 0x000000050d077210 */ /* 0x000fe20000ffe469 */
[C---:B------:R-:W-:Y:S02]  /*2cd0*/  IMAD R21, R20.reuse, R109, R4 ;  /* 0x0000006d14157224 */ /* 0x040fe400078e0204 */
[----:B------:R-:W-:-:S04]  /*2ce0*/  IMAD.WIDE.U32 R4, R20, R108, R6 ;  /* 0x0000006c14047225 */ /* 0x000fc800078e0006 */
[----:B------:R-:W-:Y:S01]  /*2cf0*/  IMAD.IADD R5, R5, 0x1, R21 ;  /* 0x0000000105057824 */ /* 0x000fe200078e0215 */
[----:B--2---:R-:W-:-:S04]  /*2d00*/  LEA R10, P1, R4, R110, 0x2 ;  /* 0x0000006e040a7211 */ /* 0x004fc800078210ff */
[----:B------:R-:W-:-:S05]  /*2d10*/  LEA.HI.X R11, R4, R111, R5, 0x2, P1 ;  /* 0x0000006f040b7211 */ /* 0x000fca00008f1405 */
[----:B------:R0:W2:Y:S01]  /*2d20*/  @P2 LDG.E.LTC128B R18, desc[UR46][R10.64] ;  /* 0x0000002e0a122981 */ /* 0x0000a2000c1e1920 */
[----:B------:R-:W-:Y:S01]  /*2d30*/  IMAD.WIDE.U32 R4, R20, R108, R12 ;  /* 0x0000006c14047225 */ /* 0x000fe200078e000c */
[----:B------:R-:W-:Y:S01]  /*2d40*/  LEA R8, P3, R104, UR4, 0x2 ;  /* 0x0000000468087c11 */ /* 0x000fe2000f8610ff */
[----:B------:R-:W-:Y:S01]  /*2d50*/  BSSY B1, `(.L_x_34) ;  /* 0x0000014000017945 */ /* 0x000fe20003800000 */
[----:B------:R-:W-:Y:S02]  /*2d60*/  IADD3 R14, P1, R92, R4, RZ ;  /* 0x000000045c0e7210 */ /* 0x000fe40007f3e0ff */
[----:B------:R-:W-:Y:S02]  /*2d70*/  LEA.HI.X R9, R104, UR5, R113, 0x2, P3 ;  /* 0x0000000568097c11 */ /* 0x000fe400098f1471 */
[----:B------:R-:W-:Y:S01]  /*2d80*/  IADD3.X R15, R93, R21, R5, P1, !PT ;  /* 0x000000155d0f7210 */ /* 0x000fe20000ffe405 */
[----:B0-----:R-:W-:Y:S01]  /*2d90*/  IMAD.SHL.U32 R10, R108, 0x8, RZ ;  /* 0x000000086c0a7824 */ /* 0x001fe200078e00ff */
[----:B------:R-:W-:-:S02]  /*2da0*/  ISETP.GT.AND P1, PT, R3, 0x1, PT ;  /* 0x000000010300780c */ /* 0x000fc40003f24270 */
[----:B------:R-:W-:Y:S01]  /*2db0*/  SHF.L.U64.HI R11, R108, 0x3, R109 ;  /* 0x000000036c0b7819 */ /* 0x000fe2000001026d */
[----:B------:R-:W-:Y:S01]  /*2dc0*/  IMAD.WIDE.U32 R14, R19, R106, R14 ;  /* 0x0000006a130e7225 */ /* 0x000fe200078e000e */
[----:B------:R-:W-:-:S03]  /*2dd0*/  ISETP.GT.AND P3, PT, R0, RZ, P1 ;  /* 0x000000ff0000720c */ /* 0x000fc60000f64270 */
[----:B------:R-:W-:Y:S01]  /*2de0*/  IMAD.WIDE.U32 R10, R20, R108, R10 ;  /* 0x0000006c140a7225 */ /* 0x000fe200078e000a */
[----:B--2---:R-:W-:-:S05]  /*2df0*/  LOP3.LUT R4, R18, 0xffffe000, RZ, 0xc0, !PT ;  /* 0xffffe00012047812 */ /* 0x004fca00078ec0ff */
[----:B------:R-:W-:Y:S01]  /*2e00*/  FMUL R5, R4, R89 ;  /* 0x0000005904057220 */ /* 0x000fe20000400000 */
[----:B------:R-:W-:-:S03]  /*2e10*/  LEA R4, P4, R14, R110, 0x2 ;  /* 0x0000006e0e047211 */ /* 0x000fc600078810ff */
[----:B------:R-:W-:Y:S01]  /*2e20*/  FFMA R107, R24, R88, R5 ;  /* 0x00000058186b7223 */ /* 0x000fe20000000005 */
[----:B------:R-:W-:-:S04]  /*2e30*/  IMAD.IADD R5, R105, 0x1, R15 ;  /* 0x0000000169057824 */ /* 0x000fc800078e020f */
[----:B------:R-:W-:Y:S02]  /*2e40*/  F2FP.TF32.F32.PACK_B R107, R107 ;  /* 0x0000006bff6b723e */ /* 0x000fe400024050ff */
[----:B------:R-:W-:-:S03]  /*2e50*/  LEA.HI.X R5, R14, R111, R5, 0x2, P4 ;  /* 0x0000006f0e057211 */ /* 0x000fc600020f1405 */
[----:B------:R0:W-:Y:S01]  /*2e60*/  @P2 STG.E desc[UR46][R8.64], R107 ;  /* 0x0000006b08002986 */ /* 0x0001e2000c10192e */
[----:B------:R-:W-:Y:S05]  /*2e70*/  @!P3 BRA `(.L_x_35) ;  /* 0x000000000004b947 */ /* 0x000fea0003800000 */
[----:B------:R1:W5:Y:S02]  /*2e80*/  LDG.E.LTC128B R18, desc[UR46][R4.64+0x4] ;  /* 0x0000042e04127981 */ /* 0x000364000c1e1920 */
.L_x_35:
[----:B------:R-:W-:Y:S05]  /*2e90*/  BSYNC B1 ;  /* 0x0000000000017941 */ /* 0x000fea0003800000 */
.L_x_34:
[----:B-----5:R-:W-:Y:S01]  /*2ea0*/  LOP3.LUT R14, R18, 0xffffe000, RZ, 0xc0, !PT ;  /* 0xffffe000120e7812 */ /* 0x020fe200078ec0ff */
[----:B------:R-:W-:Y:S01]  /*2eb0*/  IMAD.IADD R21, R21, 0x1, R11 ;  /* 0x0000000115157824 */ /* 0x000fe200078e020b */
[----:B------:R-:W-:Y:S02]  /*2ec0*/  IADD3 R6, P2, R6, R10, RZ ;  /* 0x0000000a06067210 */ /* 0x000fe40007f5e0ff */
[----:B------:R-:W-:Y:S01]  /*2ed0*/  ISETP.GT.AND P0, PT, R0, 0x8, P0 ;  /* 0x000000080000780c */ /* 0x000fe20000704270 */
[----:B------:R-:W-:Y:S02]  /*2ee0*/  FMUL R14, R14, R89 ;  /* 0x000000590e0e7220 */ /* 0x000fe40000400000 */
[----:B------:R-:W-:Y:S02]  /*2ef0*/  IMAD.X R7, R21, 0x1, R7, P2 ;  /* 0x0000000115077824 */ /* 0x000fe400010e0607 */
[----:B------:R-:W-:Y:S01]  /*2f00*/  FFMA R25, R25, R88, R14 ;  /* 0x0000005819197223 */ /* 0x000fe2000000000e */
[----:B------:R-:W-:-:S04]  /*2f10*/  LEA R14, P2, R6, R110, 0x2 ;  /* 0x0000006e060e7211 */ /* 0x000fc800078410ff */
[----:B------:R-:W-:Y:S01]  /*2f20*/  LEA.HI.X R15, R6, R111, R7, 0x2, P2 ;  /* 0x0000006f060f7211 */ /* 0x000fe200010f1407 */
[----:B------:R-:W-:Y:S01]  /*2f30*/  @P3 IMAD.MOV.U32 R6, RZ, RZ, R8 ;  /* 0x000000ffff063224 */ /* 0x000fe200078e0008 */
[----:B------:R-:W-:Y:S01]  /*2f40*/  F2FP.TF32.F32.PACK_B R25, R25 ;  /* 0x00000019ff19723e */ /* 0x000fe200024050ff */
[----:B------:R-:W-:-:S05]  /*2f50*/  @P3 IMAD.MOV.U32 R7, RZ, RZ, R9 ;  /* 0x000000ffff073224 */ /* 0x000fca00078e0009 */
[----:B------:R2:W-:Y:S04]  /*2f60*/  @P3 STG.E desc[UR46][R6.64+0x4], R25 ;  /* 0x0000041906003986 */ /* 0x0005e8000c10192e */
[----:B------:R-:W3:Y:S01]  /*2f70*/  @P0 LDG.E.LTC128B R18, desc[UR46][R14.64] ;  /* 0x0000002e0e120981 */ /* 0x000ee2000c1e1920 */
[----:B------:R-:W-:Y:S01]  /*2f80*/  IADD3 R12, P2, P3, R92, R10, R12 ;  /* 0x0000000a5c0c7210 */ /* 0x000fe20007b5e00c */
[----:B------:R-:W-:Y:S01]  /*2f90*/  BSSY B1, `(.L_x_36) ;  /* 0x0000011000017945 */ /* 0x000fe20003800000 */
[----:B------:R-:W-:Y:S02]  /*2fa0*/  ISETP.GT.AND P1, PT, R0, 0x8, P1 ;  /* 0x000000080000780c */ /* 0x000fe40000f24270 */
[----:B------:R-:W-:-:S03]  /*2fb0*/  IADD3.X R13, R93, R21, R13, P2, P3 ;  /* 0x000000155d0d7210 */ /* 0x000fc600017e640d */
[----:B------:R-:W-:Y:S01]  /*2fc0*/  IMAD.WIDE.U32 R12, R19, R106, R12 ;  /* 0x0000006a130c7225 */ /* 0x000fe200078e000c */
[----:B------:R-:W-:-:S03]  /*2fd0*/  SHF.L.U64.HI R19, R94, 0x2, R95 ;  /* 0x000000025e137819 */ /* 0x000fc6000001025f */
[----:B------:R-:W-:Y:S01]  /*2fe0*/  IMAD.IADD R13, R105, 0x1, R13 ;  /* 0x00000001690d7824 */ /* 0x000fe200078e020d */
[----:B--2---:R-:W-:-:S04]  /*2ff0*/  LEA R6, P3, R12, R110, 0x2 ;  /* 0x0000006e0c067211 */ /* 0x004fc800078610ff */
[----:B------:R-:W-:Y:S02]  /*3000*/  LEA.HI.X R7, R12, R111, R13, 0x2, P3 ;  /* 0x0000006f0c077211 */ /* 0x000fe400018f140d */
[----:B---3--:R-:W-:-:S05]  /*3010*/  LOP3.LUT R10, R18, 0xffffe000, RZ, 0xc0, !PT ;  /* 0xffffe000120a7812 */ /* 0x008fca00078ec0ff */
[----:B------:R-:W-:Y:S01]  /*3020*/  FMUL R11, R10, R89 ;  /* 0x000000590a0b7220 */ /* 0x000fe20000400000 */
[----:B------:R-:W-:-:S03]  /*3030*/  LEA R10, P2, R94, R8, 0x2 ;  /* 0x000000085e0a7211 */ /* 0x000fc600078410ff */
[----:B------:R-:W-:Y:S02]  /*3040*/  FFMA R21, R26, R88, R11 ;  /* 0x000000581a157223 */ /* 0x000fe4000000000b */
[----:B------:R-:W-:-:S03]  /*3050*/  IMAD.X R11, R19, 0x1, R9, P2 ;  /* 0x00000001130b7824 */ /* 0x000fc600010e0609 */
[----:B------:R-:W-:-:S05]  /*3060*/  F2FP.TF32.F32.PACK_B R21, R21 ;  /* 0x00000015ff15723e */ /* 0x000fca00024050ff */
[----:B------:R2:W-:Y:S01]  /*3070*/  @P0 STG.E desc[UR46][R10.64], R21 ;  /* 0x000000150a000986 */ /* 0x0005e2000c10192e */
[----:B------:R-:W-:Y:S05]  /*3080*/  @!P1 BRA `(.L_x_37) ;  /* 0x0000000000049947 */ /* 0x000fea0003800000 */
[----:B------:R3:W5:Y:S02]  /*3090*/  LDG.E.LTC128B R18, desc[UR46][R6.64+0x4] ;  /* 0x0000042e06127981 */ /* 0x000764000c1e1920 */
.L_x_37:
[----:B------:R-:W-:Y:S05]  /*30a0*/  BSYNC B1 ;  /* 0x0000000000017941 */ /* 0x000fea0003800000 */
.L_x_36:
[----:B-----5:R-:W-:Y:S01]  /*30b0*/  LOP3.LUT R12, R18, 0xffffe000, RZ, 0xc0, !PT ;  /* 0xffffe000120c7812 */ /* 0x020fe200078ec0ff */
[----:B------:R-:W-:Y:S01]  /*30c0*/  BSSY B1, `(.L_x_38) ;  /* 0x0000009000017945 */ /* 0x000fe20003800000 */
[----:B------:R-:W-:-:S03]  /*30d0*/  ISETP.GT.AND P0, PT, R3, 0x8, PT ;  /* 0x000000080300780c */ /* 0x000fc60003f04270 */
[----:B------:R-:W-:Y:S01]  /*30e0*/  FMUL R12, R12, R89 ;  /* 0x000000590c0c7220 */ /* 0x000fe20000400000 */
[----:B------:R-:W-:-:S03]  /*30f0*/  ISETP.GT.AND P2, PT, R0, RZ, P0 ;  /* 0x000000ff0000720c */ /* 0x000fc60000744270 */
[----:B------:R-:W-:-:S05]  /*3100*/  FFMA R27, R27, R88, R12 ;  /* 0x000000581b1b7223 */ /* 0x000fca000000000c */
[----:B------:R-:W-:-:S05]  /*3110*/  F2FP.TF32.F32.PACK_B R27, R27 ;  /* 0x0000001bff1b723e */ /* 0x000fca00024050ff */
[----:B------:R4:W-:Y:S01]  /*3120*/  @P1 STG.E desc[UR46][R10.64+0x4], R27 ;  /* 0x0000041b0a001986 */ /* 0x0009e2000c10192e */
[----:B------:R-:W-:Y:S05]  /*3130*/  @!P2 BRA `(.L_x_39) ;  /* 0x000000000004a947 */ /* 0x000fea0003800000 */
[----:B------:R0:W5:Y:S02]  /*3140*/  LDG.E.LTC128B R18, desc[UR46][R4.64+0x20] ;  /* 0x0000202e04127981 */ /* 0x000164000c1e1920 */
.L_x_39:
[----:B------:R-:W-:Y:S05]  /*3150*/  BSYNC B1 ;  /* 0x0000000000017941 */ /* 0x000fea0003800000 */
.L_x_38:
        /* <DEDUP_REMOVED lines=10> */
.L_x_41:
[----:B------:R-:W-:Y:S05]  /*3200*/  BSYNC B1 ;  /* 0x0000000000017941 */ /* 0x000fea0003800000 */
.L_x_40:
[----:B-----5:R-:W-:Y:S01]  /*3210*/  LOP3.LUT R12, R18, 0xffffe000, RZ, 0xc0, !PT ;  /* 0xffffe000120c7812 */ /* 0x020fe200078ec0ff */
[----:B------:R-:W-:Y:S01]  /*3220*/  BSSY B1, `(.L_x_42) ;  /* 0x0000008000017945 */ /* 0x000fe20003800000 */
[----:B------:R-:W-:-:S03]  /*3230*/  ISETP.GT.AND P0, PT, R0, 0x8, P0 ;  /* 0x000000080000780c */ /* 0x000fc60000704270 */
[----:B------:R-:W-:-:S04]  /*3240*/  FMUL R12, R12, R89 ;  /* 0x000000590c0c7220 */ /* 0x000fc80000400000 */
[----:B------:R-:W-:-:S05]  /*3250*/  FFMA R29, R29, R88, R12 ;  /* 0x000000581d1d7223 */ /* 0x000fca000000000c */
[----:B------:R-:W-:-:S05]  /*3260*/  F2FP.TF32.F32.PACK_B R29, R29 ;  /* 0x0000001dff1d723e */ /* 0x000fca00024050ff */
[----:B------:R0:W-:Y:S01]  /*3270*/  @P3 STG.E desc[UR46][R8.64+0x24], R29 ;  /* 0x0000241d08003986 */ /* 0x0001e2000c10192e */
[----:B------:R-:W-:Y:S05]  /*3280*/  @!P0 BRA `(.L_x_43) ;  /* 0x0000000000048947 */ /* 0x000fea0003800000 */
[----:B------:R0:W5:Y:S02]  /*3290*/  LDG.E.LTC128B R18, desc[UR46][R6.64+0x20] ;  /* 0x0000202e06127981 */ /* 0x000164000c1e1920 */
.L_x_43:
[----:B------:R-:W-:Y:S05]  /*32a0*/  BSYNC B1 ;  /* 0x0000000000017941 */ /* 0x000fea0003800000 */
.L_x_42:
[----:B-----5:R-:W-:Y:S01]  /*32b0*/  LOP3.LUT R12, R18, 0xffffe000, RZ, 0xc0, !PT ;  /* 0xffffe000120c7812 */ /* 0x020fe200078ec0ff */
[----:B------:R-:W-:Y:S01]  /*32c0*/  BSSY B1, `(.L_x_44) ;  /* 0x0000008000017945 */ /* 0x000fe20003800000 */
[----:B------:R-:W-:-:S03]  /*32d0*/  ISETP.GT.AND P1, PT, R0, 0x8, P1 ;  /* 0x000000080000780c */ /* 0x000fc60000f24270 */
[----:B0-----:R-:W-:-:S04]  /*32e0*/  FMUL R13, R12, R89 ;  /* 0x000000590c0d7220 */ /* 0x001fc80000400000 */
[----:B------:R-:W-:-:S05]  /*32f0*/  FFMA R13, R30, R88, R13 ;  /* 0x000000581e0d7223 */ /* 0x000fca000000000d */
[----:B------:R-:W-:-:S05]  /*3300*/  F2FP.TF32.F32.PACK_B R13, R13 ;  /* 0x0000000dff0d723e */ /* 0x000fca00024050ff */
[----:B------:R0:W-:Y:S01]  /*3310*/  @P0 STG.E desc[UR46][R10.64+0x20], R13 ;  /* 0x0000200d0a000986 */ /* 0x0001e2000c10192e */
[----:B------:R-:W-:Y:S05]  /*3320*/  @!P1 BRA `(.L_x_45) ;  /* 0x0000000000049947 */ /* 0x000fea0003800000 */
[----:B------:R0:W5:Y:S02]  /*3330*/  LDG.E.LTC128B R18, desc[UR46][R6.64+0x24] ;  /* 0x0000242e06127981 */ /* 0x000164000c1e1920 */
.L_x_45:
[----:B------:R-:W-:Y:S05]  /*3340*/  BSYNC B1 ;  /* 0x0000000000017941 */ /* 0x000fea0003800000 */
.L_x_44:
        /* <DEDUP_REMOVED lines=10> */
.L_x_47:
[----:B------:R-:W-:Y:S05]  /*33f0*/  BSYNC B1 ;  /* 0x0000000000017941 */ /* 0x000fea0003800000 */
.L_x_46:
[----:B-----5:R-:W-:Y:S01]  /*3400*/  LOP3.LUT R12, R18, 0xffffe000, RZ, 0xc0, !PT ;  /* 0xffffe000120c7812 */ /* 0x020fe200078ec0ff */
[----:B------:R-:W-:Y:S01]  /*3410*/  BSSY B1, `(.L_x_48) ;  /* 0x0000009000017945 */ /* 0x000fe20003800000 */
[----:B------:R-:W-:-:S03]  /*3420*/  ISETP.GT.AND P1, PT, R3, 0x11, PT ;  /* 0x000000110300780c */ /* 0x000fc60003f24270 */
[----:B0-----:R-:W-:Y:S01]  /*3430*/  FMUL R13, R12, R89 ;  /* 0x000000590c0d7220 */ /* 0x001fe20000400000 */
[----:B------:R-:W-:-:S03]  /*3440*/  ISETP.GT.AND P3, PT, R0, RZ, P1 ;  /* 0x000000ff0000720c */ /* 0x000fc60000f64270 */
[----:B------:R-:W-:-:S05]  /*3450*/  FFMA R13, R32, R88, R13 ;  /* 0x00000058200d7223 */ /* 0x000fca000000000d */
[----:B------:R-:W-:-:S05]  /*3460*/  F2FP.TF32.F32.PACK_B R13, R13 ;  /* 0x0000000dff0d723e */ /* 0x000fca00024050ff */
[----:B------:R0:W-:Y:S01]  /*3470*/  @P2 STG.E desc[UR46][R8.64+0x40], R13 ;  /* 0x0000400d08002986 */ /* 0x0001e2000c10192e */
[----:B------:R-:W-:Y:S05]  /*3480*/  @!P3 BRA `(.L_x_49) ;  /* 0x000000000004b947 */ /* 0x000fea0003800000 */
[----:B------:R0:W5:Y:S02]  /*3490*/  LDG.E.LTC128B R18, desc[UR46][R4.64+0x44] ;  /* 0x0000442e04127981 */ /* 0x000164000c1e1920 */
.L_x_49:
[----:B------:R-:W-:Y:S05]  /*34a0*/  BSYNC B1 ;  /* 0x0000000000017941 */ /* 0x000fea0003800000 */
.L_x_48:
        /* <DEDUP_REMOVED lines=9> */
.L_x_51:
[----:B------:R-:W-:Y:S05]  /*3540*/  BSYNC B1 ;  /* 0x0000000000017941 */ /* 0x000fea0003800000 */
.L_x_50:
        /* <DEDUP_REMOVED lines=9> */
.L_x_53:
[----:B------:R-:W-:Y:S05]  /*35e0*/  BSYNC B1 ;  /* 0x0000000000017941 */ /* 0x000fea0003800000 */
.L_x_52:
        /* <DEDUP_REMOVED lines=10> */
.L_x_55:
[----:B------:R-:W-:Y:S05]  /*3690*/  BSYNC B1 ;  /* 0x0000000000017941 */ /* 0x000fea0003800000 */
.L_x_54:
        /* <DEDUP_REMOVED lines=10> */
.L_x_57:
[----:B------:R-:W-:Y:S05]  /*3740*/  BSYNC B1 ;  /* 0x0000000000017941 */ /* 0x000fea0003800000 */
.L_x_56:
        /* <DEDUP_REMOVED lines=9> */
.L_x_59:
[----:B------:R-:W-:Y:S05]  /*37e0*/  BSYNC B1 ;  /* 0x0000000000017941 */ /* 0x000fea0003800000 */
.L_x_58:
        /* <DEDUP_REMOVED lines=9> */
.L_x_61:
[----:B------:R-:W-:Y:S05]  /*3880*/  BSYNC B1 ;  /* 0x0000000000017941 */ /* 0x000fea0003800000 */
.L_x_60:
        /* <DEDUP_REMOVED lines=10> */
.L_x_63:
[----:B------:R-:W-:Y:S05]  /*3930*/  BSYNC B1 ;  /* 0x0000000000017941 */ /* 0x000fea0003800000 */
.L_x_62:
        /* <DEDUP_REMOVED lines=10> */
.L_x_65:
[----:B------:R-:W-:Y:S05]  /*39e0*/  BSYNC B1 ;  /* 0x0000000000017941 */ /* 0x000fea0003800000 */
.L_x_64:
        /* <DEDUP_REMOVED lines=9> */
.L_x_67:
[----:B------:R-:W-:Y:S05]  /*3a80*/  BSYNC B1 ;  /* 0x0000000000017941 */ /* 0x000fea0003800000 */
.L_x_66:
        /* <DEDUP_REMOVED lines=9> */
.L_x_69:
[----:B------:R-:W-:Y:S05]  /*3b20*/  BSYNC B1 ;  /* 0x0000000000017941 */ /* 0x000fea0003800000 */
.L_x_68:
        /* <DEDUP_REMOVED lines=10> */
.L_x_71:
[----:B------:R-:W-:Y:S05]  /*3bd0*/  BSYNC B1 ;  /* 0x0000000000017941 */ /* 0x000fea0003800000 */
.L_x_70:
        /* <DEDUP_REMOVED lines=10> */
.L_x_73:
[----:B------:R-:W-:Y:S05]  /*3c80*/  BSYNC B1 ;  /* 0x0000000000017941 */ /* 0x000fea0003800000 */
.L_x_72:
        /* <DEDUP_REMOVED lines=9> */
.L_x_75:
[----:B------:R-:W-:Y:S05]  /*3d20*/  BSYNC B1 ;  /* 0x0000000000017941 */ /* 0x000fea0003800000 */
.L_x_74:
        /* <DEDUP_REMOVED lines=9> */
.L_x_77:
[----:B------:R-:W-:Y:S05]  /*3dc0*/  BSYNC B1 ;  /* 0x0000000000017941 */ /* 0x000fea0003800000 */
.L_x_76:
        /* <DEDUP_REMOVED lines=10> */
.L_x_79:
[----:B------:R-:W-:Y:S05]  /*3e70*/  BSYNC B1 ;  /* 0x0000000000017941 */ /* 0x000fea0003800000 */
.L_x_78:
        /* <DEDUP_REMOVED lines=10> */
.L_x_81:
[----:B------:R-:W-:Y:S05]  /*3f20*/  BSYNC B1 ;  /* 0x0000000000017941 */ /* 0x000fea0003800000 */
.L_x_80:
        /* <DEDUP_REMOVED lines=9> */
.L_x_83:
[----:B------:R-:W-:Y:S05]  /*3fc0*/  BSYNC B1 ;  /* 0x0000000000017941 */ /* 0x000fea0003800000 */
.L_x_82:
        /* <DEDUP_REMOVED lines=9> */
.L_x_85:
[----:B------:R-:W-:Y:S05]  /*4060*/  BSYNC B1 ;  /* 0x0000000000017941 */ /* 0x000fea0003800000 */
.L_x_84:
        /* <DEDUP_REMOVED lines=10> */
.L_x_87:
[----:B------:R-:W-:Y:S05]  /*4110*/  BSYNC B1 ;  /* 0x0000000000017941 */ /* 0x000fea0003800000 */
.L_x_86:
        /* <DEDUP_REMOVED lines=10> */
.L_x_89:
[----:B------:R-:W-:Y:S05]  /*41c0*/  BSYNC B1 ;  /* 0x0000000000017941 */ /* 0x000fea0003800000 */
.L_x_88:
        /* <DEDUP_REMOVED lines=9> */
.L_x_91:
[----:B------:R-:W-:Y:S05]  /*4260*/  BSYNC B1 ;  /* 0x0000000000017941 */ /* 0x000fea0003800000 */
.L_x_90:
        /* <DEDUP_REMOVED lines=9> */
.L_x_93:
[----:B------:R-:W-:Y:S05]  /*4300*/  BSYNC B1 ;  /* 0x0000000000017941 */ /* 0x000fea0003800000 */
.L_x_92:
        /* <DEDUP_REMOVED lines=10> */
.L_x_95:
[----:B------:R-:W-:Y:S05]  /*43b0*/  BSYNC B1 ;  /* 0x0000000000017941 */ /* 0x000fea0003800000 */
.L_x_94:
        /* <DEDUP_REMOVED lines=10> */
.L_x_97:
[----:B------:R-:W-:Y:S05]  /*4460*/  BSYNC B1 ;  /* 0x0000000000017941 */ /* 0x000fea0003800000 */
.L_x_96:
        /* <DEDUP_REMOVED lines=9> */
.L_x_99:
[----:B------:R-:W-:Y:S05]  /*4500*/  BSYNC B1 ;  /* 0x0000000000017941 */ /* 0x000fea0003800000 */
.L_x_98:
        /* <DEDUP_REMOVED lines=9> */
.L_x_101:
[----:B------:R-:W-:Y:S05]  /*45a0*/  BSYNC B1 ;  /* 0x0000000000017941 */ /* 0x000fea0003800000 */
.L_x_100:
        /* <DEDUP_REMOVED lines=10> */
.L_x_103:
[----:B------:R-:W-:Y:S05]  /*4650*/  BSYNC B1 ;  /* 0x0000000000017941 */ /* 0x000fea0003800000 */
.L_x_102:
        /* <DEDUP_REMOVED lines=10> */
.L_x_105:
[----:B------:R-:W-:Y:S05]  /*4700*/  BSYNC B1 ;  /* 0x0000000000017941 */ /* 0x000fea0003800000 */
.L_x_104:
        /* <DEDUP_REMOVED lines=9> */
.L_x_107:
[----:B------:R-:W-:Y:S05]  /*47a0*/  BSYNC B1 ;  /* 0x0000000000017941 */ /* 0x000fea0003800000 */
.L_x_106:
        /* <DEDUP_REMOVED lines=9> */
.L_x_109:
[----:B------:R-:W-:Y:S05]  /*4840*/  BSYNC B1 ;  /* 0x0000000000017941 */ /* 0x000fea0003800000 */
.L_x_108:
        /* <DEDUP_REMOVED lines=10> */
.L_x_111:
[----:B------:R-:W-:Y:S05]  /*48f0*/  BSYNC B1 ;  /* 0x0000000000017941 */ /* 0x000fea0003800000 */
.L_x_110:
        /* <DEDUP_REMOVED lines=10> */
.L_x_113:
[----:B------:R-:W-:Y:S05]  /*49a0*/  BSYNC B1 ;  /* 0x0000000000017941 */ /* 0x000fea0003800000 */
.L_x_112:
        /* <DEDUP_REMOVED lines=9> */
.L_x_115:
[----:B------:R-:W-:Y:S05]  /*4a40*/  BSYNC B1 ;  /* 0x0000000000017941 */ /* 0x000fea0003800000 */
.L_x_114:
        /* <DEDUP_REMOVED lines=9> */
.L_x_117:
[----:B------:R-:W-:Y:S05]  /*4ae0*/  BSYNC B1 ;  /* 0x0000000000017941 */ /* 0x000fea0003800000 */
.L_x_116:
        /* <DEDUP_REMOVED lines=10> */
.L_x_119:
[----:B------:R-:W-:Y:S05]  /*4b90*/  BSYNC B1 ;  /* 0x0000000000017941 */ /* 0x000fea0003800000 */
.L_x_118:
        /* <DEDUP_REMOVED lines=10> */
.L_x_121:
[----:B------:R-:W-:Y:S05]  /*4c40*/  BSYNC B1 ;  /* 0x0000000000017941 */ /* 0x000fea0003800000 */
.L_x_120:
        /* <DEDUP_REMOVED lines=9> */
.L_x_123:
[----:B------:R-:W-:Y:S05]  /*4ce0*/  BSYNC B1 ;  /* 0x0000000000017941 */ /* 0x000fea0003800000 */
.L_x_122:
        /* <DEDUP_REMOVED lines=9> */
.L_x_125:
[----:B------:R-:W-:Y:S05]  /*4d80*/  BSYNC B1 ;  /* 0x0000000000017941 */ /* 0x000fea0003800000 */
.L_x_124:
        /* <DEDUP_REMOVED lines=10> */
.L_x_127:
[----:B------:R-:W-:Y:S05]  /*4e30*/  BSYNC B1 ;  /* 0x0000000000017941 */ /* 0x000fea0003800000 */
.L_x_126:
        /* <DEDUP_REMOVED lines=10> */
.L_x_129:
[----:B------:R-:W-:Y:S05]  /*4ee0*/  BSYNC B1 ;  /* 0x0000000000017941 */ /* 0x000fea0003800000 */
.L_x_128:
        /* <DEDUP_REMOVED lines=9> */
.L_x_131:
[----:B------:R-:W-:Y:S05]  /*4f80*/  BSYNC B1 ;  /* 0x0000000000017941 */ /* 0x000fea0003800000 */
.L_x_130:
        /* <DEDUP_REMOVED lines=9> */
.L_x_133:
[----:B------:R-:W-:Y:S05]  /*5020*/  BSYNC B1 ;  /* 0x0000000000017941 */ /* 0x000fea0003800000 */
.L_x_132:
        /* <DEDUP_REMOVED lines=10> */
.L_x_135:
[----:B------:R-:W-:Y:S05]  /*50d0*/  BSYNC B1 ;  /* 0x0000000000017941 */ /* 0x000fea0003800000 */
.L_x_134:
        /* <DEDUP_REMOVED lines=10> */
.L_x_137:
[----:B------:R-:W-:Y:S05]  /*5180*/  BSYNC B1 ;  /* 0x0000000000017941 */ /* 0x000fea0003800000 */
.L_x_136:
        /* <DEDUP_REMOVED lines=9> */
.L_x_139:
[----:B------:R-:W-:Y:S05]  /*5220*/  BSYNC B1 ;  /* 0x0000000000017941 */ /* 0x000fea0003800000 */
.L_x_138:
        /* <DEDUP_REMOVED lines=9> */
.L_x_141:
[----:B------:R-:W-:Y:S05]  /*52c0*/  BSYNC B1 ;  /* 0x0000000000017941 */ /* 0x000fea0003800000 */
.L_x_140:
        /* <DEDUP_REMOVED lines=10> */
.L_x_143:
[----:B------:R-:W-:Y:S05]  /*5370*/  BSYNC B1 ;  /* 0x0000000000017941 */ /* 0x000fea0003800000 */
.L_x_142:
        /* <DEDUP_REMOVED lines=10> */
.L_x_145:
[----:B------:R-:W-:Y:S05]  /*5420*/  BSYNC B1 ;  /* 0x0000000000017941 */ /* 0x000fea0003800000 */
.L_x_144:
        /* <DEDUP_REMOVED lines=9> */
.L_x_147:
[----:B------:R-:W-:Y:S05]  /*54c0*/  BSYNC B1 ;  /* 0x0000000000017941 */ /* 0x000fea0003800000 */
.L_x_146:
        /* <DEDUP_REMOVED lines=9> */
.L_x_149:
[----:B------:R-:W-:Y:S05]  /*5560*/  BSYNC B1 ;  /* 0x0000000000017941 */ /* 0x000fea0003800000 */
.L_x_148:
        /* <DEDUP_REMOVED lines=10> */
.L_x_151:
[----:B------:R-:W-:Y:S05]  /*5610*/  BSYNC B1 ;  /* 0x0000000000017941 */ /* 0x000fea0003800000 */
.L_x_150:
        /* <DEDUP_REMOVED lines=10> */
.L_x_153:
[----:B------:R-:W-:Y:S05]  /*56c0*/  BSYNC B1 ;  /* 0x0000000000017941 */ /* 0x000fea0003800000 */
.L_x_152:
[----:B01---5:R-:W-:Y:S01]  /*56d0*/  LOP3.LUT R4, R18, 0xffffe000, RZ, 0xc0, !PT ;  /* 0xffffe00012047812 */ /* 0x023fe200078ec0ff */
        /* <DEDUP_REMOVED lines=8> */
.L_x_155:
[----:B------:R-:W-:Y:S05]  /*5760*/  BSYNC B1 ;  /* 0x0000000000017941 */ /* 0x000fea0003800000 */
.L_x_154:
[----:B-----5:R-:W-:Y:S01]  /*5770*/  LOP3.LUT R4, R18, 0xffffe000, RZ, 0xc0, !PT ;  /* 0xffffe00012047812 */ /* 0x020fe200078ec0ff */
[----:B------:R-:W-:Y:S01]  /*5780*/  @P0 IMAD.MOV.U32 R5, RZ, RZ, R11 ;  /* 0x000000ffff050224 */ /* 0x000fe200078e000b */
[----:B------:R-:W-:Y:S01]  /*5790*/  ISETP.GT.AND P1, PT, R0, 0x8, P1 ;  /* 0x000000080000780c */ /* 0x000fe20000f24270 */
[----:B------:R-:W-:Y:S02]  /*57a0*/  BSSY B1, `(.L_x_156) ;  /* 0x0000008000017945 */ /* 0x000fe40003800000 */
[----:B------:R-:W-:Y:S01]  /*57b0*/  FMUL R3, R4, R89 ;  /* 0x0000005904037220 */ /* 0x000fe20000400000 */
[----:B------:R-:W-:-:S03]  /*57c0*/  @P0 IMAD.MOV.U32 R4, RZ, RZ, R10 ;  /* 0x000000ffff040224 */ /* 0x000fc600078e000a */
[----:B------:R-:W-:-:S05]  /*57d0*/  FFMA R3, R86, R88, R3 ;  /* 0x0000005856037223 */ /* 0x000fca0000000003 */
[----:B------:R-:W-:-:S05]  /*57e0*/  F2FP.TF32.F32.PACK_B R3, R3 ;  /* 0x00000003ff03723e */ /* 0x000fca00024050ff */
[----:B------:R0:W-:Y:S01]  /*57f0*/  @P0 STG.E desc[UR46][R4.64+0x1e0], R3 ;  /* 0x0001e00304000986 */ /* 0x0001e2000c10192e */
[----:B------:R-:W-:Y:S05]  /*5800*/  @!P1 BRA `(.L_x_157) ;  /* 0x0000000000049947 */ /* 0x000fea0003800000 */
[----:B------:R0:W5:Y:S02]  /*5810*/  LDG.E.LTC128B R18, desc[UR46][R6.64+0x1e4] ;  /* 0x0001e42e06127981 */ /* 0x000164000c1e1920 */
.L_x_157:
[----:B------:R-:W-:Y:S05]  /*5820*/  BSYNC B1 ;  /* 0x0000000000017941 */ /* 0x000fea0003800000 */
.L_x_156:
[----:B------:R-:W-:Y:S05]  /*5830*/  @!P1 BRA `(.L_x_158) ;  /* 0x0000001000b09947 */ /* 0x000fea0003800000 */
[----:B-----5:R-:W-:-:S05]  /*5840*/  LOP3.LUT R18, R18, 0xffffe000, RZ, 0xc0, !PT ;  /* 0xffffe00012127812 */ /* 0x020fca00078ec0ff */
[----:B------:R-:W-:-:S04]  /*5850*/  FMUL R18, R18, R89 ;  /* 0x0000005912127220 */ /* 0x000fc80000400000 */
[----:B------:R-:W-:-:S05]  /*5860*/  FFMA R87, R87, R88, R18 ;  /* 0x0000005857577223 */ /* 0x000fca0000000012 */
[----:B------:R-:W-:-:S05]  /*5870*/  F2FP.TF32.F32.PACK_B R87, R87 ;  /* 0x00000057ff57723e */ /* 0x000fca00024050ff */
[----:B------:R0:W-:Y:S01]  /*5880*/  STG.E desc[UR46][R10.64+0x1e4], R87 ;  /* 0x0001e4570a007986 */ /* 0x0001e2000c10192e */
[----:B------:R-:W-:Y:S05]  /*5890*/  BRA `(.L_x_158) ;  /* 0x0000001000987947 */ /* 0x000fea0003800000 */
.L_x_33:
[----:B------:R-:W-:Y:S01]  /*58a0*/  ISETP.GT.AND P4, PT, R3, 0x1, PT ;  /* 0x000000010300780c */ /* 0x000fe20003f84270 */
[----:B------:R-:W-:Y:S01]  /*58b0*/  ULDC.64 UR4, c[0x0][0x5c0] ;  /* 0x0001700000047ab9 */ /* 0x000fe20000000a00 */
[-C--:B------:R-:W-:Y:S01]  /*58c0*/  FMUL R9, R24, R88.reuse ;  /* 0x0000005818097220 */ /* 0x080fe20000400000 */
[----:B------:R-:W-:Y:S01]  /*58d0*/  LEA R4, P3, R104, UR4, 0x2 ;  /* 0x0000000468047c11 */ /* 0x000fe2000f8610ff */
[-C--:B------:R-:W-:Y:S01]  /*58e0*/  FMUL R25, R25, R88.reuse ;  /* 0x0000005819197220 */ /* 0x080fe20000400000 */
[----:B------:R-:W-:Y:S01]  /*58f0*/  ISETP.GT.AND P1, PT, R0, RZ, P4 ;  /* 0x000000ff0000720c */ /* 0x000fe20002724270 */
[-C--:B------:R-:W-:Y:S01]  /*5900*/  FMUL R11, R26, R88.reuse ;  /* 0x000000581a0b7220 */ /* 0x080fe20000400000 */
[----:B------:R-:W-:Y:S01]  /*5910*/  LEA.HI.X R5, R104, UR5, R113, 0x2, P3 ;  /* 0x0000000568057c11 */ /* 0x000fe200098f1471 */
[-C--:B------:R-:W-:Y:S01]  /*5920*/  FMUL R27, R27, R88.reuse ;  /* 0x000000581b1b7220 */ /* 0x080fe20000400000 */
[----:B------:R-:W-:Y:S01]  /*5930*/  F2FP.TF32.F32.PACK_B R9, R9 ;  /* 0x00000009ff09723e */ /* 0x000fe200024050ff */
[-C--:B------:R-:W-:Y:S01]  /*5940*/  FMUL R29, R29, R88.reuse ;  /* 0x000000581d1d7220 */ /* 0x080fe20000400000 */
[----:B------:R-:W-:Y:S01]  /*5950*/  F2FP.TF32.F32.PACK_B R25, R25 ;  /* 0x00000019ff19723e */ /* 0x000fe200024050ff */
[----:B------:R-:W-:Y:S01]  /*5960*/  FMUL R31, R31, R88 ;  /* 0x000000581f1f7220 */ /* 0x000fe20000400000 */
[C---:B------:R-:W-:Y:S01]  /*5970*/  SHF.L.U64.HI R7, R94.reuse, 0x2, R95 ;  /* 0x000000025e077819 */ /* 0x040fe2000001025f */
[----:B------:R0:W-:Y:S01]  /*5980*/  @P2 STG.E desc[UR46][R4.64], R9 ;  /* 0x0000000904002986 */ /* 0x0001e2000c10192e */
[----:B------:R-:W-:Y:S01]  /*5990*/  LEA R6, P3, R94, R4, 0x2 ;  /* 0x000000045e067211 */ /* 0x000fe200078610ff */
[-C--:B------:R-:W-:Y:S01]  /*59a0*/  FMUL R13, R32, R88.reuse ;  /* 0x00000058200d7220 */ /* 0x080fe20000400000 */
[C---:B------:R-:W-:Y:S01]  /*59b0*/  ISETP.GT.AND P2, PT, R3.reuse, 0x8, PT ;  /* 0x000000080300780c */ /* 0x040fe20003f44270 */
[----:B------:R-:W-:Y:S01]  /*59c0*/  @P1 STG.E desc[UR46][R4.64+0x4], R25 ;  /* 0x0000041904001986 */ /* 0x000fe2000c10192e */
[----:B------:R-:W-:Y:S01]  /*59d0*/  ISETP.GT.AND P1, PT, R3, 0x9, PT ;  /* 0x000000090300780c */ /* 0x000fe20003f24270 */
[----:B------:R-:W-:Y:S01]  /*59e0*/  IMAD.X R7, R7, 0x1, R5, P3 ;  /* 0x0000000107077824 */ /* 0x000fe200018e0605 */
[C---:B------:R-:W-:Y:S01]  /*59f0*/  ISETP.GT.AND P0, PT, R0.reuse, 0x8, P0 ;  /* 0x000000080000780c */ /* 0x040fe20000704270 */
[-C--:B------:R-:W-:Y:S01]  /*5a00*/  FMUL R33, R33, R88.reuse ;  /* 0x0000005821217220 */ /* 0x080fe20000400000 */
[C---:B------:R-:W-:Y:S01]  /*5a10*/  ISETP.GT.AND P4, PT, R0.reuse, 0x8, P4 ;  /* 0x000000080000780c */ /* 0x040fe20002784270 */
[-C--:B------:R-:W-:Y:S01]  /*5a20*/  FMUL R35, R35, R88.reuse ;  /* 0x0000005823237220 */ /* 0x080fe20000400000 */
[----:B------:R-:W-:Y:S01]  /*5a30*/  ISETP.GT.AND P5, PT, R0, RZ, P2 ;  /* 0x000000ff0000720c */ /* 0x000fe200017a4270 */
[-C--:B0-----:R-:W-:Y:S01]  /*5a40*/  FMUL R9, R28, R88.reuse ;  /* 0x000000581c097220 */ /* 0x081fe20000400000 */
[C---:B------:R-:W-:Y:S01]  /*5a50*/  ISETP.GT.AND P3, PT, R0.reuse, RZ, P1 ;  /* 0x000000ff0000720c */ /* 0x040fe20000f64270 */
[-C--:B------:R-:W-:Y:S01]  /*5a60*/  FMUL R37, R37, R88.reuse ;  /* 0x0000005825257220 */ /* 0x080fe20000400000 */
[----:B------:R-:W-:Y:S01]  /*5a70*/  F2FP.TF32.F32.PACK_B R11, R11 ;  /* 0x0000000bff0b723e */ /* 0x000fe200024050ff */
[-C--:B------:R-:W-:Y:S01]  /*5a80*/  FMUL R39, R39, R88.reuse ;  /* 0x0000005827277220 */ /* 0x080fe20000400000 */
[----:B------:R-:W-:Y:S01]  /*5a90*/  F2FP.TF32.F32.PACK_B R27, R27 ;  /* 0x0000001bff1b723e */ /* 0x000fe200024050ff */
[-C--:B------:R-:W-:Y:S01]  /*5aa0*/  FMUL R41, R41, R88.reuse ;  /* 0x0000005829297220 */ /* 0x080fe20000400000 */
[----:B------:R-:W-:Y:S01]  /*5ab0*/  F2FP.TF32.F32.PACK_B R9, R9 ;  /* 0x00000009ff09723e */ /* 0x000fe200024050ff */
[----:B------:R0:W-:Y:S01]  /*5ac0*/  @P0 STG.E desc[UR46][R6.64], R11 ;  /* 0x0000000b06000986 */ /* 0x0001e2000c10192e */
[----:B------:R-:W-:Y:S01]  /*5ad0*/  F2FP.TF32.F32.PACK_B R29, R29 ;  /* 0x0000001dff1d723e */ /* 0x000fe200024050ff */
[-C--:B------:R-:W-:Y:S01]  /*5ae0*/  FMUL R43, R43, R88.reuse ;  /* 0x000000582b2b7220 */ /* 0x080fe20000400000 */
[----:B------:R-:W-:Y:S01]  /*5af0*/  ISETP.GT.AND P0, PT, R3, 0x10, PT ;  /* 0x000000100300780c */ /* 0x000fe20003f04270 */
[----:B------:R-:W-:Y:S01]  /*5b00*/  @P4 STG.E desc[UR46][R6.64+0x4], R27 ;  /* 0x0000041b06004986 */ /* 0x000fe2000c10192e */
[C---:B------:R-:W-:Y:S01]  /*5b10*/  ISETP.GT.AND P2, PT, R0.reuse, 0x8, P2 ;  /* 0x000000080000780c */ /* 0x040fe20001744270 */
[-C--:B------:R-:W-:Y:S01]  /*5b20*/  FMUL R45, R45, R88.reuse ;  /* 0x000000582d2d7220 */ /* 0x080fe20000400000 */
[C---:B------:R-:W-:Y:S01]  /*5b30*/  ISETP.GT.AND P1, PT, R0.reuse, 0x8, P1 ;  /* 0x000000080000780c */ /* 0x040fe20000f24270 */
[----:B------:R1:W-:Y:S01]  /*5b40*/  @P5 STG.E desc[UR46][R4.64+0x20], R9 ;  /* 0x0000200904005986 */ /* 0x0003e2000c10192e */
[----:B------:R-:W-:Y:S01]  /*5b50*/  ISETP.GT.AND P5, PT, R0, RZ, P0 ;  /* 0x000000ff0000720c */ /* 0x000fe200007a4270 */
[-C--:B------:R-:W-:Y:S01]  /*5b60*/  FMUL R47, R47, R88.reuse ;  /* 0x000000582f2f7220 */ /* 0x080fe20000400000 */
[----:B------:R-:W-:Y:S01]  /*5b70*/  F2FP.TF32.F32.PACK_B R31, R31 ;  /* 0x0000001fff1f723e */ /* 0x000fe200024050ff */
[----:B------:R-:W-:Y:S01]  /*5b80*/  @P3 STG.E desc[UR46][R4.64+0x24], R29 ;  /* 0x0000241d04003986 */ /* 0x000fe2000c10192e */
[----:B------:R-:W-:Y:S01]  /*5b90*/  ISETP.GT.AND P3, PT, R3, 0x11, PT ;  /* 0x000000110300780c */ /* 0x000fe20003f64270 */
[-C--:B0-----:R-:W-:Y:S01]  /*5ba0*/  FMUL R11, R30, R88.reuse ;  /* 0x000000581e0b7220 */ /* 0x081fe20000400000 */
[----:B------:R-:W-:Y:S01]  /*5bb0*/  F2FP.TF32.F32.PACK_B R13, R13 ;  /* 0x0000000dff0d723e */ /* 0x000fe200024050ff */
[-C--:B------:R-:W-:Y:S01]  /*5bc0*/  FMUL R49, R49, R88.reuse ;  /* 0x0000005831317220 */ /* 0x080fe20000400000 */
[----:B------:R-:W-:Y:S01]  /*5bd0*/  ISETP.GT.AND P4, PT, R0, RZ, P3 ;  /* 0x000000ff0000720c */ /* 0x000fe20001f84270 */
[-C--:B------:R-:W-:Y:S01]  /*5be0*/  FMUL R51, R51, R88.reuse ;  /* 0x0000005833337220 */ /* 0x080fe20000400000 */
[----:B------:R-:W-:Y:S01]  /*5bf0*/  F2FP.TF32.F32.PACK_B R11, R11 ;  /* 0x0000000bff0b723e */ /* 0x000fe200024050ff */
[-C--:B-1----:R-:W-:Y:S01]  /*5c00*/  FMUL R9, R34, R88.reuse ;  /* 0x0000005822097220 */ /* 0x082fe20000400000 */
[----:B------:R-:W-:Y:S01]  /*5c10*/  F2FP.TF32.F32.PACK_B R33, R33 ;  /* 0x00000021ff21723e */ /* 0x000fe200024050ff */
[-C--:B------:R-:W-:Y:S01]  /*5c20*/  FMUL R53, R53, R88.reuse ;  /* 0x0000005835357220 */ /* 0x080fe20000400000 */
[C---:B------:R-:W-:Y:S01]  /*5c30*/  ISETP.GT.AND P0, PT, R0.reuse, 0x8, P0 ;  /* 0x000000080000780c */ /* 0x040fe20000704270 */
[----:B------:R0:W-:Y:S01]  /*5c40*/  @P2 STG.E desc[UR46][R6.64+0x20], R11 ;  /* 0x0000200b06002986 */ /* 0x0001e2000c10192e */
[----:B------:R-:W-:Y:S01]  /*5c50*/  ISETP.GT.AND P2, PT, R3, 0x19, PT ;  /* 0x000000190300780c */ /* 0x000fe20003f44270 */
[-C--:B------:R-:W-:Y:S01]  /*5c60*/  FMUL R55, R55, R88.reuse ;  /* 0x0000005837377220 */ /* 0x080fe20000400000 */
[----:B------:R-:W-:Y:S01]  /*5c70*/  F2FP.TF32.F32.PACK_B R9, R9 ;  /* 0x00000009ff09723e */ /* 0x000fe200024050ff */
[----:B------:R-:W-:Y:S01]  /*5c80*/  @P1 STG.E desc[UR46][R6.64+0x24], R31 ;  /* 0x0000241f06001986 */ /* 0x000fe2000c10192e */
[----:B------:R-:W-:Y:S01]  /*5c90*/  ISETP.GT.AND P1, PT, R3, 0x18, PT ;  /* 0x000000180300780c */ /* 0x000fe20003f24270 */
[-C--:B------:R-:W-:Y:S01]  /*5ca0*/  FMUL R57, R57, R88.reuse ;  /* 0x0000005839397220 */ /* 0x080fe20000400000 */
[----:B------:R-:W-:Y:S01]  /*5cb0*/  F2FP.TF32.F32.PACK_B R35, R35 ;  /* 0x00000023ff23723e */ /* 0x000fe200024050ff */
[----:B------:R1:W-:Y:S01]  /*5cc0*/  @P5 STG.E desc[UR46][R4.64+0x40], R13 ;  /* 0x0000400d04005986 */ /* 0x0003e2000c10192e */
[C---:B------:R-:W-:Y:S01]  /*5cd0*/  ISETP.GT.AND P5, PT, R0.reuse, RZ, P1 ;  /* 0x000000ff0000720c */ /* 0x040fe20000fa4270 */
[-C--:B------:R-:W-:Y:S01]  /*5ce0*/  FMUL R59, R59, R88.reuse ;  /* 0x000000583b3b7220 */ /* 0x080fe20000400000 */
[----:B------:R-:W-:Y:S01]  /*5cf0*/  F2FP.TF32.F32.PACK_B R37, R37 ;  /* 0x00000025ff25723e */ /* 0x000fe200024050ff */
[----:B------:R-:W-:Y:S01]  /*5d00*/  @P4 STG.E desc[UR46][R4.64+0x44], R33 ;  /* 0x0000442104004986 */ /* 0x000fe2000c10192e */
[----:B------:R-:W-:Y:S01]  /*5d10*/  ISETP.GT.AND P4, PT, R0, 0x8, P3 ;  /* 0x000000080000780c */ /* 0x000fe20001f84270 */
[-C--:B0-----:R-:W-:Y:S01]  /*5d20*/  FMUL R11, R36, R88.reuse ;  /* 0x00000058240b7220 */ /* 0x081fe20000400000 */
[C---:B------:R-:W-:Y:S01]  /*5d30*/  ISETP.GT.AND P3, PT, R0.reuse, RZ, P2 ;  /* 0x000000ff0000720c */ /* 0x040fe20001764270 */
[----:B------:R0:W-:Y:S01]  /*5d40*/  @P0 STG.E desc[UR46][R6.64+0x40], R9 ;  /* 0x0000400906000986 */ /* 0x0001e2000c10192e */
[----:B------:R-:W-:Y:S01]  /*5d50*/  ISETP.GT.AND P1, PT, R0, 0x8, P1 ;  /* 0x000000080000780c */ /* 0x000fe20000f24270 */
[-C--:B------:R-:W-:Y:S01]  /*5d60*/  FMUL R61, R61, R88.reuse ;  /* 0x000000583d3d7220 */ /* 0x080fe20000400000 */
[----:B------:R-:W-:Y:S01]  /*5d70*/  F2FP.TF32.F32.PACK_B R11, R11 ;  /* 0x0000000bff0b723e */ /* 0x000fe200024050ff */
[-C--:B-1----:R-:W-:Y:S01]  /*5d80*/  FMUL R13, R40, R88.reuse ;  /* 0x00000058280d7220 */ /* 0x082fe20000400000 */
[----:B------:R-:W-:Y:S01]  /*5d90*/  ISETP.GT.AND P0, PT, R3, 0x20, PT ;  /* 0x000000200300780c */ /* 0x000fe20003f04270 */
[-C--:B------:R-:W-:Y:S01]  /*5da0*/  FMUL R63, R63, R88.reuse ;  /* 0x000000583f3f7220 */ /* 0x080fe20000400000 */
[----:B------:R-:W-:Y:S01]  /*5db0*/  F2FP.TF32.F32.PACK_B R39, R39 ;  /* 0x00000027ff27723e */ /* 0x000fe200024050ff */
[-C--:B------:R-:W-:Y:S01]  /*5dc0*/  FMUL R65, R65, R88.reuse ;  /* 0x0000005841417220 */ /* 0x080fe20000400000 */
[----:B------:R-:W-:Y:S01]  /*5dd0*/  F2FP.TF32.F32.PACK_B R13, R13 ;  /* 0x0000000dff0d723e */ /* 0x000fe200024050ff */
[----:B------:R-:W-:Y:S01]  /*5de0*/  @P4 STG.E desc[UR46][R6.64+0x44], R35 ;  /* 0x0000442306004986 */ /* 0x000fe2000c10192e */
[----:B------:R-:W-:Y:S01]  /*5df0*/  ISETP.GT.AND P4, PT, R0, 0x8, P2 ;  /* 0x000000080000780c */ /* 0x000fe20001784270 */
[-C--:B0-----:R-:W-:Y:S01]  /*5e00*/  FMUL R9, R38, R88.reuse ;  /* 0x0000005826097220 */ /* 0x081fe20000400000 */
[----:B------:R-:W-:Y:S01]  /*5e10*/  ISETP.GT.AND P2, PT, R3, 0x21, PT ;  /* 0x000000210300780c */ /* 0x000fe20003f44270 */
[----:B------:R0:W-:Y:S01]  /*5e20*/  @P5 STG.E desc[UR46][R4.64+0x60], R11 ;  /* 0x0000600b04005986 */ /* 0x0001e2000c10192e */
[C---:B------:R-:W-:Y:S01]  /*5e30*/  ISETP.GT.AND P5, PT, R0.reuse, RZ, P0 ;  /* 0x000000ff0000720c */ /* 0x040fe200007a4270 */
[-C--:B------:R-:W-:Y:S01]  /*5e40*/  FMUL R67, R67, R88.reuse ;  /* 0x0000005843437220 */ /* 0x080fe20000400000 */
[----:B------:R-:W-:Y:S01]  /*5e50*/  F2FP.TF32.F32.PACK_B R9, R9 ;  /* 0x00000009ff09723e */ /* 0x000fe200024050ff */
[----:B------:R-:W-:Y:S01]  /*5e60*/  @P3 STG.E desc[UR46][R4.64+0x64], R37 ;  /* 0x0000642504003986 */ /* 0x000fe2000c10192e */
[C---:B------:R-:W-:Y:S01]  /*5e70*/  ISETP.GT.AND P3, PT, R0.reuse, RZ, P2 ;  /* 0x000000ff0000720c */ /* 0x040fe20001764270 */
[-C--:B------:R-:W-:Y:S01]  /*5e80*/  FMUL R69, R69, R88.reuse ;  /* 0x0000005845457220 */ /* 0x080fe20000400000 */
[----:B------:R-:W-:Y:S01]  /*5e90*/  F2FP.TF32.F32.PACK_B R41, R41 ;  /* 0x00000029ff29723e */ /* 0x000fe200024050ff */
[----:B------:R1:W-:Y:S01]  /*5ea0*/  @P1 STG.E desc[UR46][R6.64+0x60], R9 ;  /* 0x0000600906001986 */ /* 0x0003e2000c10192e */
[C---:B------:R-:W-:Y:S01]  /*5eb0*/  ISETP.GT.AND P0, PT, R0.reuse, 0x8, P0 ;  /* 0x000000080000780c */ /* 0x040fe20000704270 */
[-C--:B------:R-:W-:Y:S01]  /*5ec0*/  FMUL R71, R71, R88.reuse ;  /* 0x0000005847477220 */ /* 0x080fe20000400000 */
[C---:B------:R-:W-:Y:S01]  /*5ed0*/  ISETP.GT.AND P1, PT, R3.reuse, 0x28, PT ;  /* 0x000000280300780c */ /* 0x040fe20003f24270 */
[----:B------:R-:W-:Y:S01]  /*5ee0*/  @P4 STG.E desc[UR46][R6.64+0x64], R39 ;  /* 0x0000642706004986 */ /* 0x000fe2000c10192e */
[----:B------:R-:W-:Y:S01]  /*5ef0*/  ISETP.GT.AND P4, PT, R0, 0x8, P2 ;  /* 0x000000080000780c */ /* 0x000fe20001784270 */
[-C--:B0-----:R-:W-:Y:S01]  /*5f00*/  FMUL R11, R44, R88.reuse ;  /* 0x000000582c0b7220 */ /* 0x081fe20000400000 */
[----:B------:R-:W-:Y:S01]  /*5f10*/  ISETP.GT.AND P2, PT, R3, 0x29, PT ;  /* 0x000000290300780c */ /* 0x000fe20003f44270 */
[----:B------:R0:W-:Y:S01]  /*5f20*/  @P5 STG.E desc[UR46][R4.64+0x80], R13 ;  /* 0x0000800d04005986 */ /* 0x0001e2000c10192e */
[----:B------:R-:W-:Y:S01]  /*5f30*/  ISETP.GT.AND P5, PT, R0, RZ, P1 ;  /* 0x000000ff0000720c */ /* 0x000fe20000fa4270 */
[-C--:B------:R-:W-:Y:S01]  /*5f40*/  FMUL R73, R73, R88.reuse ;  /* 0x0000005849497220 */ /* 0x080fe20000400000 */
[----:B------:R-:W-:Y:S01]  /*5f50*/  F2FP.TF32.F32.PACK_B R43, R43 ;  /* 0x0000002bff2b723e */ /* 0x000fe200024050ff */
[-C--:B-1----:R-:W-:Y:S01]  /*5f60*/  FMUL R9, R42, R88.reuse ;  /* 0x000000582a097220 */ /* 0x082fe20000400000 */
[----:B------:R-:W-:Y:S01]  /*5f70*/  @P3 STG.E desc[UR46][R4.64+0x84], R41 ;  /* 0x0000842904003986 */ /* 0x000fe2000c10192e */
[----:B------:R-:W-:Y:S01]  /*5f80*/  ISETP.GT.AND P3, PT, R0, RZ, P2 ;  /* 0x000000ff0000720c */ /* 0x000fe20001764270 */
[-C--:B------:R-:W-:Y:S01]  /*5f90*/  FMUL R75, R75, R88.reuse ;  /* 0x000000584b4b7220 */ /* 0x080fe20000400000 */
[----:B------:R-:W-:Y:S01]  /*5fa0*/  F2FP.TF32.F32.PACK_B R11, R11 ;  /* 0x0000000bff0b723e */ /* 0x000fe200024050ff */
[-C--:B------:R-:W-:Y:S01]  /*5fb0*/  FMUL R77, R77, R88.reuse ;  /* 0x000000584d4d7220 */ /* 0x080fe20000400000 */
[----:B------:R-:W-:Y:S01]  /*5fc0*/  F2FP.TF32.F32.PACK_B R9, R9 ;  /* 0x00000009ff09723e */ /* 0x000fe200024050ff */
[-C--:B------:R-:W-:Y:S01]  /*5fd0*/  FMUL R79, R79, R88.reuse ;  /* 0x000000584f4f7220 */ /* 0x080fe20000400000 */
[----:B------:R-:W-:Y:S01]  /*5fe0*/  F2FP.TF32.F32.PACK_B R45, R45 ;  /* 0x0000002dff2d723e */ /* 0x000fe200024050ff */
[-C--:B0-----:R-:W-:Y:S01]  /*5ff0*/  FMUL R13, R48, R88.reuse ;  /* 0x00000058300d7220 */ /* 0x081fe20000400000 */
[C---:B------:R-:W-:Y:S01]  /*6000*/  ISETP.GT.AND P1, PT, R0.reuse, 0x8, P1 ;  /* 0x000000080000780c */ /* 0x040fe20000f24270 */
[----:B------:R0:W-:Y:S01]  /*6010*/  @P0 STG.E desc[UR46][R6.64+0x80], R9 ;  /* 0x0000800906000986 */ /* 0x0001e2000c10192e */
[----:B------:R-:W-:Y:S01]  /*6020*/  ISETP.GT.AND P0, PT, R3, 0x30, PT ;  /* 0x000000300300780c */ /* 0x000fe20003f04270 */
[-C--:B------:R-:W-:Y:S01]  /*6030*/  FMUL R81, R81, R88.reuse ;  /* 0x0000005851517220 */ /* 0x080fe20000400000 */
[----:B------:R-:W-:Y:S01]  /*6040*/  F2FP.TF32.F32.PACK_B R47, R47 ;  /* 0x0000002fff2f723e */ /* 0x000fe200024050ff */
[----:B------:R-:W-:Y:S01]  /*6050*/  @P4 STG.E desc[UR46][R6.64+0x84], R43 ;  /* 0x0000842b06004986 */ /* 0x000fe2000c10192e */
[C---:B------:R-:W-:Y:S01]  /*6060*/  ISETP.GT.AND P4, PT, R0.reuse, 0x8, P2 ;  /* 0x000000080000780c */ /* 0x040fe20001784270 */
[-C--:B------:R-:W-:Y:S01]  /*6070*/  FMUL R83, R83, R88.reuse ;  /* 0x0000005853537220 */ /* 0x080fe20000400000 */
[----:B------:R-:W-:Y:S01]  /*6080*/  ISETP.GT.AND P2, PT, R3, 0x31, PT ;  /* 0x000000310300780c */ /* 0x000fe20003f44270 */
[----:B------:R1:W-:Y:S01]  /*6090*/  @P5 STG.E desc[UR46][R4.64+0xa0], R11 ;  /* 0x0000a00b04005986 */ /* 0x0003e2000c10192e */
[----:B------:R-:W-:Y:S01]  /*60a0*/  ISETP.GT.AND P5, PT, R0, RZ, P0 ;  /* 0x000000ff0000720c */ /* 0x000fe200007a4270 */
[-C--:B------:R-:W-:Y:S01]  /*60b0*/  FMUL R85, R85, R88.reuse ;  /* 0x0000005855557220 */ /* 0x080fe20000400000 */
[----:B------:R-:W-:Y:S01]  /*60c0*/  F2FP.TF32.F32.PACK_B R13, R13 ;  /* 0x0000000dff0d723e */ /* 0x000fe200024050ff */
[-C--:B0-----:R-:W-:Y:S01]  /*60d0*/  FMUL R9, R46, R88.reuse ;  /* 0x000000582e097220 */ /* 0x081fe20000400000 */
[----:B------:R-:W-:Y:S01]  /*60e0*/  @P3 STG.E desc[UR46][R4.64+0xa4], R45 ;  /* 0x0000a42d04003986 */ /* 0x000fe2000c10192e */
[----:B------:R-:W-:Y:S01]  /*60f0*/  ISETP.GT.AND P3, PT, R0, RZ, P2 ;  /* 0x000000ff0000720c */ /* 0x000fe20001764270 */
[----:B------:R-:W-:Y:S01]  /*6100*/  FMUL R87, R87, R88 ;  /* 0x0000005857577220 */ /* 0x000fe20000400000 */
[----:B------:R-:W-:-:S02]  /*6110*/  F2FP.TF32.F32.PACK_B R49, R49 ;  /* 0x00000031ff31723e */ /* 0x000fc400024050ff */
[----:B------:R-:W-:Y:S02]  /*6120*/  F2FP.TF32.F32.PACK_B R9, R9 ;  /* 0x00000009ff09723e */ /* 0x000fe400024050ff */
[----:B------:R-:W-:Y:S01]  /*6130*/  ISETP.GT.AND P0, PT, R0, 0x8, P0 ;  /* 0x000000080000780c */ /* 0x000fe20000704270 */
[----:B-1----:R-:W-:Y:S01]  /*6140*/  FMUL R11, R52, R88 ;  /* 0x00000058340b7220 */ /* 0x002fe20000400000 */
[----:B------:R-:W-:Y:S01]  /*6150*/  F2FP.TF32.F32.PACK_B R51, R51 ;  /* 0x00000033ff33723e */ /* 0x000fe200024050ff */
[----:B------:R0:W-:Y:S01]  /*6160*/  @P1 STG.E desc[UR46][R6.64+0xa0], R9 ;  /* 0x0000a00906001986 */ /* 0x0001e2000c10192e */
[----:B------:R-:W-:Y:S02]  /*6170*/  ISETP.GT.AND P1, PT, R3, 0x38, PT ;  /* 0x000000380300780c */ /* 0x000fe40003f24270 */
[----:B------:R-:W-:Y:S01]  /*6180*/  F2FP.TF32.F32.PACK_B R11, R11 ;  /* 0x0000000bff0b723e */ /* 0x000fe200024050ff */
[----:B------:R-:W-:Y:S01]  /*6190*/  @P4 STG.E desc[UR46][R6.64+0xa4], R47 ;  /* 0x0000a42f06004986 */ /* 0x000fe2000c10192e */
[----:B------:R-:W-:-:S02]  /*61a0*/  ISETP.GT.AND P4, PT, R0, 0x8, P2 ;  /* 0x000000080000780c */ /* 0x000fc40001784270 */
[----:B------:R-:W-:Y:S01]  /*61b0*/  ISETP.GT.AND P2, PT, R3, 0x39, PT ;  /* 0x000000390300780c */ /* 0x000fe20003f44270 */
[----:B------:R1:W-:Y:S01]  /*61c0*/  @P5 STG.E desc[UR46][R4.64+0xc0], R13 ;  /* 0x0000c00d04005986 */ /* 0x0003e2000c10192e */
[----:B------:R-:W-:Y:S02]  /*61d0*/  ISETP.GT.AND P5, PT, R0, RZ, P1 ;  /* 0x000000ff0000720c */ /* 0x000fe40000fa4270 */
[----:B------:R-:W-:Y:S01]  /*61e0*/  F2FP.TF32.F32.PACK_B R53, R53 ;  /* 0x00000035ff35723e */ /* 0x000fe200024050ff */
[-C--:B0-----:R-:W-:Y:S01]  /*61f0*/  FMUL R9, R50, R88.reuse ;  /* 0x0000005832097220 */ /* 0x081fe20000400000 */
[----:B------:R-:W-:Y:S01]  /*6200*/  @P3 STG.E desc[UR46][R4.64+0xc4], R49 ;  /* 0x0000c43104003986 */ /* 0x000fe2000c10192e */
[C---:B------:R-:W-:Y:S02]  /*6210*/  ISETP.GT.AND P3, PT, R0.reuse, RZ, P2 ;  /* 0x000000ff0000720c */ /* 0x040fe40001764270 */
[----:B------:R-:W-:Y:S02]  /*6220*/  ISETP.GT.AND P1, PT, R0, 0x8, P1 ;  /* 0x000000080000780c */ /* 0x000fe40000f24270 */
[----:B------:R-:W-:Y:S01]  /*6230*/  F2FP.TF32.F32.PACK_B R9, R9 ;  /* 0x00000009ff09723e */ /* 0x000fe200024050ff */
[----:B-1----:R-:W-:Y:S01]  /*6240*/  FMUL R13, R56, R88 ;  /* 0x00000058380d7220 */ /* 0x002fe20000400000 */
[----:B------:R-:W-:-:S03]  /*6250*/  F2FP.TF32.F32.PACK_B R55, R55 ;  /* 0x00000037ff37723e */ /* 0x000fc600024050ff */
[----:B------:R0:W-:Y:S01]  /*6260*/  @P0 STG.E desc[UR46][R6.64+0xc0], R9 ;  /* 0x0000c00906000986 */ /* 0x0001e2000c10192e */
[C---:B------:R-:W-:Y:S02]  /*6270*/  ISETP.GT.AND P0, PT, R3.reuse, 0x40, PT ;  /* 0x000000400300780c */ /* 0x040fe40003f04270 */
[----:B------:R-:W-:Y:S01]  /*6280*/  F2FP.TF32.F32.PACK_B R13, R13 ;  /* 0x0000000dff0d723e */ /* 0x000fe200024050ff */
[----:B------:R-:W-:Y:S01]  /*6290*/  @P4 STG.E desc[UR46][R6.64+0xc4], R51 ;  /* 0x0000c43306004986 */ /* 0x000fe2000c10192e */
[C---:B------:R-:W-:Y:S02]  /*62a0*/  ISETP.GT.AND P4, PT, R0.reuse, 0x8, P2 ;  /* 0x000000080000780c */ /* 0x040fe40001784270 */
[----:B------:R-:W-:Y:S01]  /*62b0*/  ISETP.GT.AND P2, PT, R3, 0x41, PT ;  /* 0x000000410300780c */ /* 0x000fe20003f44270 */
[----:B------:R1:W-:Y:S01]  /*62c0*/  @P5 STG.E desc[UR46][R4.64+0xe0], R11 ;  /* 0x0000e00b04005986 */ /* 0x0003e2000c10192e */
[----:B------:R-:W-:Y:S02]  /*62d0*/  ISETP.GT.AND P5, PT, R0, RZ, P0 ;  /* 0x000000ff0000720c */ /* 0x000fe400007a4270 */
[----:B------:R-:W-:Y:S01]  /*62e0*/  F2FP.TF32.F32.PACK_B R57, R57 ;  /* 0x00000039ff39723e */ /* 0x000fe200024050ff */
[----:B0-----:R-:W-:Y:S01]  /*62f0*/  FMUL R9, R54, R88 ;  /* 0x0000005836097220 */ /* 0x001fe20000400000 */
[----:B------:R-:W-:Y:S01]  /*6300*/  @P3 STG.E desc[UR46][R4.64+0xe4], R53 ;  /* 0x0000e43504003986 */ /* 0x000fe2000c10192e */
[----:B------:R-:W-:-:S02]  /*6310*/  ISETP.GT.AND P3, PT, R0, RZ, P2 ;  /* 0x000000ff0000720c */ /* 0x000fc40001764270 */
        /* <DEDUP_REMOVED lines=61> */
[----:B------:R-:W-:Y:S01]  /*66f0*/  @P3 STG.E desc[UR46][R4.64+0x164], R69 ;  /* 0x0001644504003986 */ /* 0x000fe2000c10192e */
[----:B0-----:R-:W-:Y:S01]  /*6700*/  FMUL R9, R70, R88 ;  /* 0x0000005846097220 */ /* 0x001fe20000400000 */
[----:B------:R-:W-:-:S02]  /*6710*/  ISETP.GT.AND P3, PT, R0, RZ, P2 ;  /* 0x000000ff0000720c */ /* 0x000fc40001764270 */
[----:B------:R-:W-:Y:S02]  /*6720*/  ISETP.GT.AND P0, PT, R0, 0x8, P0 ;  /* 0x000000080000780c */ /* 0x000fe40000704270 */
[----:B------:R-:W-:Y:S01]  /*6730*/  F2FP.TF32.F32.PACK_B R9, R9 ;  /* 0x00000009ff09723e */ /* 0x000fe200024050ff */
[----:B-1----:R-:W-:Y:S01]  /*6740*/  FMUL R11, R76, R88 ;  /* 0x000000584c0b7220 */ /* 0x002fe20000400000 */
[----:B------:R-:W-:-:S03]  /*6750*/  F2FP.TF32.F32.PACK_B R75, R75 ;  /* 0x0000004bff4b723e */ /* 0x000fc600024050ff */
[----:B------:R0:W-:Y:S01]  /*6760*/  @P1 STG.E desc[UR46][R6.64+0x160], R9 ;  /* 0x0001600906001986 */ /* 0x0001e2000c10192e */
[----:B------:R-:W-:Y:S02]  /*6770*/  F2FP.TF32.F32.PACK_B R77, R77 ;  /* 0x0000004dff4d723e */ /* 0x000fe400024050ff */
[----:B------:R-:W-:Y:S01]  /*6780*/  F2FP.TF32.F32.PACK_B R11, R11 ;  /* 0x0000000bff0b723e */ /* 0x000fe200024050ff */
[----:B------:R-:W-:Y:S01]  /*6790*/  @P4 STG.E desc[UR46][R6.64+0x164], R71 ;  /* 0x0001644706004986 */ /* 0x000fe2000c10192e */
[C---:B------:R-:W-:Y:S02]  /*67a0*/  ISETP.GT.AND P4, PT, R3.reuse, 0x68, PT ;  /* 0x000000680300780c */ /* 0x040fe40003f84270 */
[----:B------:R-:W-:Y:S01]  /*67b0*/  F2FP.TF32.F32.PACK_B R79, R79 ;  /* 0x0000004fff4f723e */ /* 0x000fe200024050ff */
[----:B------:R1:W-:Y:S01]  /*67c0*/  @P5 STG.E desc[UR46][R4.64+0x180], R13 ;  /* 0x0001800d04005986 */ /* 0x0003e2000c10192e */
[----:B------:R-:W-:Y:S02]  /*67d0*/  ISETP.GT.AND P5, PT, R3, 0x69, PT ;  /* 0x000000690300780c */ /* 0x000fe40003fa4270 */
[----:B------:R-:W-:Y:S01]  /*67e0*/  F2FP.TF32.F32.PACK_B R81, R81 ;  /* 0x00000051ff51723e */ /* 0x000fe200024050ff */
[----:B------:R-:W-:Y:S01]  /*67f0*/  @P3 STG.E desc[UR46][R4.64+0x184], R73 ;  /* 0x0001844904003986 */ /* 0x000fe2000c10192e */
[----:B------:R-:W-:Y:S01]  /*6800*/  ISETP.GT.AND P3, PT, R0, 0x8, P2 ;  /* 0x000000080000780c */ /* 0x000fe20001764270 */
[----:B0-----:R-:W-:Y:S01]  /*6810*/  FMUL R9, R74, R88 ;  /* 0x000000584a097220 */ /* 0x001fe20000400000 */
[----:B------:R-:W-:-:S02]  /*6820*/  ISETP.GT.AND P2, PT, R0, RZ, P4 ;  /* 0x000000ff0000720c */ /* 0x000fc40002744270 */
[C---:B------:R-:W-:Y:S02]  /*6830*/  ISETP.GT.AND P1, PT, R0.reuse, RZ, P5 ;  /* 0x000000ff0000720c */ /* 0x040fe40002f24270 */
[----:B------:R-:W-:Y:S01]  /*6840*/  ISETP.GT.AND P4, PT, R0, 0x8, P4 ;  /* 0x000000080000780c */ /* 0x000fe20002784270 */
[----:B-1----:R-:W-:Y:S01]  /*6850*/  FMUL R13, R78, R88 ;  /* 0x000000584e0d7220 */ /* 0x002fe20000400000 */
[----:B------:R-:W-:Y:S02]  /*6860*/  ISETP.GT.AND P5, PT, R0, 0x8, P5 ;  /* 0x000000080000780c */ /* 0x000fe40002fa4270 */
[----:B------:R-:W-:Y:S02]  /*6870*/  F2FP.TF32.F32.PACK_B R9, R9 ;  /* 0x00000009ff09723e */ /* 0x000fe400024050ff */
[----:B------:R-:W-:Y:S02]  /*6880*/  F2FP.TF32.F32.PACK_B R13, R13 ;  /* 0x0000000dff0d723e */ /* 0x000fe400024050ff */
[----:B------:R-:W-:Y:S01]  /*6890*/  F2FP.TF32.F32.PACK_B R83, R83 ;  /* 0x00000053ff53723e */ /* 0x000fe200024050ff */
[----:B------:R0:W-:Y:S01]  /*68a0*/  @P0 STG.E desc[UR46][R6.64+0x180], R9 ;  /* 0x0001800906000986 */ /* 0x0001e2000c10192e */
[----:B------:R-:W-:-:S02]  /*68b0*/  ISETP.GT.AND P0, PT, R3, 0x79, PT ;  /* 0x000000790300780c */ /* 0x000fc40003f04270 */
[----:B------:R-:W-:Y:S01]  /*68c0*/  F2FP.TF32.F32.PACK_B R85, R85 ;  /* 0x00000055ff55723e */ /* 0x000fe200024050ff */
[----:B------:R-:W-:Y:S01]  /*68d0*/  @P3 STG.E desc[UR46][R6.64+0x184], R75 ;  /* 0x0001844b06003986 */ /* 0x000fe2000c10192e */
[C---:B------:R-:W-:Y:S02]  /*68e0*/  ISETP.GT.AND P3, PT, R3.reuse, 0x70, PT ;  /* 0x000000700300780c */ /* 0x040fe40003f64270 */
[----:B------:R-:W-:Y:S01]  /*68f0*/  F2FP.TF32.F32.PACK_B R87, R87 ;  /* 0x00000057ff57723e */ /* 0x000fe200024050ff */
[----:B------:R1:W-:Y:S01]  /*6900*/  @P2 STG.E desc[UR46][R4.64+0x1a0], R11 ;  /* 0x0001a00b04002986 */ /* 0x0003e2000c10192e */
[----:B------:R-:W-:-:S03]  /*6910*/  ISETP.GT.AND P2, PT, R3, 0x71, PT ;  /* 0x000000710300780c */ /* 0x000fc60003f44270 */
[----:B------:R-:W-:Y:S01]  /*6920*/  @P1 STG.E desc[UR46][R4.64+0x1a4], R77 ;  /* 0x0001a44d04001986 */ /* 0x000fe2000c10192e */
[----:B------:R-:W-:Y:S01]  /*6930*/  ISETP.GT.AND P1, PT, R3, 0x78, PT ;  /* 0x000000780300780c */ /* 0x000fe20003f24270 */
[-C--:B------:R-:W-:Y:S01]  /*6940*/  FMUL R3, R80, R88.reuse ;  /* 0x0000005850037220 */ /* 0x080fe20000400000 */
[-C--:B0-----:R-:W-:Y:S01]  /*6950*/  FMUL R9, R82, R88.reuse ;  /* 0x0000005852097220 */ /* 0x081fe20000400000 */
[----:B------:R0:W-:Y:S01]  /*6960*/  @P4 STG.E desc[UR46][R6.64+0x1a0], R13 ;  /* 0x0001a00d06004986 */ /* 0x0001e2000c10192e */
[C---:B------:R-:W-:Y:S02]  /*6970*/  ISETP.GT.AND P4, PT, R0.reuse, RZ, P3 ;  /* 0x000000ff0000720c */ /* 0x040fe40001f84270 */
[----:B------:R-:W-:Y:S01]  /*6980*/  F2FP.TF32.F32.PACK_B R3, R3 ;  /* 0x00000003ff03723e */ /* 0x000fe200024050ff */
[----:B------:R-:W-:Y:S01]  /*6990*/  @P5 STG.E desc[UR46][R6.64+0x1a4], R79 ;  /* 0x0001a44f06005986 */ /* 0x000fe2000c10192e */
[----:B------:R-:W-:Y:S01]  /*69a0*/  ISETP.GT.AND P5, PT, R0, RZ, P2 ;  /* 0x000000ff0000720c */ /* 0x000fe200017a4270 */
[----:B-1----:R-:W-:Y:S01]  /*69b0*/  FMUL R11, R84, R88 ;  /* 0x00000058540b7220 */ /* 0x002fe20000400000 */
[----:B------:R-:W-:-:S02]  /*69c0*/  ISETP.GT.AND P3, PT, R0, 0x8, P3 ;  /* 0x000000080000780c */ /* 0x000fc40001f64270 */
[----:B------:R-:W-:Y:S02]  /*69d0*/  ISETP.GT.AND P2, PT, R0, 0x8, P2 ;  /* 0x000000080000780c */ /* 0x000fe40001744270 */
[----:B------:R-:W-:Y:S01]  /*69e0*/  F2FP.TF32.F32.PACK_B R9, R9 ;  /* 0x00000009ff09723e */ /* 0x000fe200024050ff */
[----:B0-----:R-:W-:Y:S01]  /*69f0*/  FMUL R13, R86, R88 ;  /* 0x00000058560d7220 */ /* 0x001fe20000400000 */
[----:B------:R-:W-:Y:S01]  /*6a00*/  F2FP.TF32.F32.PACK_B R11, R11 ;  /* 0x0000000bff0b723e */ /* 0x000fe200024050ff */
[----:B------:R-:W-:Y:S01]  /*6a10*/  @P4 STG.E desc[UR46][R4.64+0x1c0], R3 ;  /* 0x0001c00304004986 */ /* 0x000fe2000c10192e */
[C---:B------:R-:W-:Y:S02]  /*6a20*/  ISETP.GT.AND P4, PT, R0.reuse, RZ, P1 ;  /* 0x000000ff0000720c */ /* 0x040fe40000f84270 */
[C---:B------:R-:W-:Y:S01]  /*6a30*/  ISETP.GT.AND P1, PT, R0.reuse, 0x8, P1 ;  /* 0x000000080000780c */ /* 0x040fe20000f24270 */
[----:B------:R-:W-:Y:S01]  /*6a40*/  @P5 STG.E desc[UR46][R4.64+0x1c4], R81 ;  /* 0x0001c45104005986 */ /* 0x000fe2000c10192e */
[----:B------:R-:W-:-:S02]  /*6a50*/  ISETP.GT.AND P5, PT, R0, RZ, P0 ;  /* 0x000000ff0000720c */ /* 0x000fc400007a4270 */
[----:B------:R-:W-:Y:S01]  /*6a60*/  ISETP.GT.AND P0, PT, R0, 0x8, P0 ;  /* 0x000000080000780c */ /* 0x000fe20000704270 */
[----:B------:R-:W-:Y:S01]  /*6a70*/  @P3 STG.E desc[UR46][R6.64+0x1c0], R9 ;  /* 0x0001c00906003986 */ /* 0x000fe2000c10192e */
[----:B------:R-:W-:-:S03]  /*6a80*/  F2FP.TF32.F32.PACK_B R13, R13 ;  /* 0x0000000dff0d723e */ /* 0x000fc600024050ff */
[----:B------:R-:W-:Y:S04]  /*6a90*/  @P2 STG.E desc[UR46][R6.64+0x1c4], R83 ;  /* 0x0001c45306002986 */ /* 0x000fe8000c10192e */
[----:B------:R-:W-:Y:S04]  /*6aa0*/  @P4 STG.E desc[UR46][R4.64+0x1e0], R11 ;  /* 0x0001e00b04004986 */ /* 0x000fe8000c10192e */
[----:B------:R0:W-:Y:S02]  /*6ab0*/  @P5 STG.E desc[UR46][R4.64+0x1e4], R85 ;  /* 0x0001e45504005986 */ /* 0x0001e4000c10192e */
[----:B0-----:R-:W-:-:S02]  /*6ac0*/  @P1 IMAD.MOV.U32 R4, RZ, RZ, R6 ;  /* 0x000000ffff041224 */ /* 0x001fc400078e0006 */
[----:B------:R-:W-:-:S05]  /*6ad0*/  @P1 IMAD.MOV.U32 R5, RZ, RZ, R7 ;  /* 0x000000ffff051224 */ /* 0x000fca00078e0007 */
[----:B------:R0:W-:Y:S04]  /*6ae0*/  @P1 STG.E desc[UR46][R4.64+0x1e0], R13 ;  /* 0x0001e00d04001986 */ /* 0x0001e8000c10192e */
[----:B------:R0:W-:Y:S02]  /*6af0*/  @P0 STG.E desc[UR46][R6.64+0x1e4], R87 ;  /* 0x0001e45706000986 */ /* 0x0001e4000c10192e */
.L_x_158:
[----:B------:R-:W-:Y:S05]  /*6b00*/  BSYNC B0 ;  /* 0x0000000000007941 */ /* 0x000fea0003800000 */
.L_x_32:
[----:B0-----:R-:W2:Y:S01]  /*6b10*/  LDL.64 R4, [R1] ;  /* 0x0000000001047983 */ /* 0x001ea20000100a00 */
[----:B------:R-:W-:Y:S01]  /*6b20*/  ULDC.64 UR4, c[0x0][0x650] ;  /* 0x0001940000047ab9 */ /* 0x000fe20000000a00 */
[----:B------:R-:W-:Y:S02]  /*6b30*/  IMAD.U32 R0, RZ, RZ, UR45 ;  /* 0x0000002dff007e24 */ /* 0x000fe4000f8e00ff */
[----:B------:R-:W-:Y:S02]  /*6b40*/  IMAD.MOV.U32 R22, RZ, RZ, -0x1 ;  /* 0xffffffffff167424 */ /* 0x000fe400078e00ff */
[----:B------:R0:W-:Y:S01]  /*6b50*/  SYNCS.ARRIVE.TRANS64.A1T0 RZ, [R0+UR41], RZ ;  /* 0x000000ff00ff79a7 */ /* 0x0001e20008100029 */
[----:B-----5:R-:W-:Y:S02]  /*6b60*/  IMAD.MOV.U32 R18, RZ, RZ, -0x1 ;  /* 0xffffffffff127424 */ /* 0x020fe400078e00ff */
[----:B------:R-:W-:Y:S01]  /*6b70*/  IMAD.MOV.U32 R19, RZ, RZ, -0x1 ;  /* 0xffffffffff137424 */ /* 0x000fe200078e00ff */
[----:B0-----:R-:W-:-:S02]  /*6b80*/  PRMT R0, RZ, 0x7610, R0 ;  /* 0x00007610ff007816 */ /* 0x001fc40000000000 */
[----:B--2---:R-:W-:-:S05]  /*6b90*/  LEA R16, P0, R4, R16, 0x1 ;  /* 0x0000001004107211 */ /* 0x004fca00078008ff */
[----:B------:R-:W-:Y:S01]  /*6ba0*/  IMAD.X R17, R98, 0x1, R17, P0 ;  /* 0x0000000162117824 */ /* 0x000fe200000e0611 */
[----:B------:R-:W-:-:S04]  /*6bb0*/  ISETP.GE.U32.AND P0, PT, R16, UR4, PT ;  /* 0x0000000410007c0c */ /* 0x000fc8000bf06070 */
[----:B------:R-:W-:-:S13]  /*6bc0*/  ISETP.GE.U32.AND.EX P0, PT, R17, UR5, PT, P0 ;  /* 0x0000000511007c0c */ /* 0x000fda000bf06100 */
[----:B------:R-:W-:Y:S05]  /*6bd0*/  @P0 BRA `(.L_x_159) ;  /* 0x00000004004c0947 */ /* 0x000fea0003800000 */
[----:B----4-:R-:W0:Y:S01]  /*6be0*/  LDC.64 R10, c[0x0][0x628] ;  /* 0x00018a00ff0a7b82 */ /* 0x010e220000000a00 */
[----:B------:R-:W2:Y:S01]  /*6bf0*/  S2R R12, SR_CTAID.X ;  /* 0x00000000000c7919 */ /* 0x000ea20000002500 */
[----:B------:R-:W-:Y:S02]  /*6c00*/  IMAD.MOV.U32 R8, RZ, RZ, R16 ;  /* 0x000000ffff087224 */ /* 0x000fe400078e0010 */
[----:B------:R-:W-:Y:S01]  /*6c10*/  IMAD.MOV.U32 R9, RZ, RZ, R17 ;  /* 0x000000ffff097224 */ /* 0x000fe200078e0011 */
[----:B------:R-:W4:Y:S03]  /*6c20*/  S2R R18, SR_CTAID.Y ;  /* 0x0000000000127919 */ /* 0x000f260000002600 */
[----:B------:R-:W1:Y:S08]  /*6c30*/  LDC R0, c[0x0][0x630] ;  /* 0x00018c00ff007b82 */ /* 0x000e700000000800 */
[----:B------:R-:W1:Y:S01]  /*6c40*/  LDC.64 R14, c[0x0][0x620] ;  /* 0x00018800ff0e7b82 */ /* 0x000e620000000a00 */
[----:B0-----:R-:W-:-:S04]  /*6c50*/  ISETP.NE.U32.AND P0, PT, R10, RZ, PT ;  /* 0x000000ff0a00720c */ /* 0x001fc80003f05070 */
[----:B------:R-:W-:-:S13]  /*6c60*/  ISETP.NE.AND.EX P0, PT, R11, RZ, PT, P0 ;  /* 0x000000ff0b00720c */ /* 0x000fda0003f05300 */
[----:B-12-4-:R-:W-:Y:S05]  /*6c70*/  @!P0 BRA `(.L_x_160) ;  /* 0x0000000000288947 */ /* 0x016fea0003800000 */
[----:B------:R-:W0:Y:S02]  /*6c80*/  LDC R3, c[0x0][0x634] ;  /* 0x00018d00ff037b82 */ /* 0x000e240000000800 */
[----:B0-----:R-:W-:-:S05]  /*6c90*/  IADD3 R3, P0, R16, R3, RZ ;  /* 0x0000000310037210 */ /* 0x001fca0007f1e0ff */
[----:B------:R-:W-:-:S04]  /*6ca0*/  IMAD.X R13, RZ, RZ, R17, P0 ;  /* 0x000000ffff0d7224 */ /* 0x000fc800000e0611 */
[----:B------:R-:W-:-:S04]  /*6cb0*/  IMAD.WIDE.U32 R4, R13, R10, RZ ;  /* 0x0000000a0d047225 */ /* 0x000fc800078e00ff */
[----:B---3--:R-:W-:-:S04]  /*6cc0*/  IMAD.WIDE.U32 R6, P0, R3, R11, R4 ;  /* 0x0000000b03067225 */ /* 0x008fc80007800004 */
[----:B------:R-:W-:-:S04]  /*6cd0*/  IMAD.WIDE.U32 R4, R3, R10, RZ ;  /* 0x0000000a03047225 */ /* 0x000fc800078e00ff */
[----:B------:R-:W-:Y:S01]  /*6ce0*/  IMAD.X R9, RZ, RZ, RZ, P0 ;  /* 0x000000ffff097224 */ /* 0x000fe200000e06ff */
[----:B------:R-:W-:Y:S01]  /*6cf0*/  IADD3 RZ, P0, R5, R6, RZ ;  /* 0x0000000605ff7210 */ /* 0x000fe20007f1e0ff */
[----:B------:R-:W-:-:S04]  /*6d00*/  IMAD.MOV.U32 R8, RZ, RZ, R7 ;  /* 0x000000ffff087224 */ /* 0x000fc800078e0007 */
[----:B------:R-:W-:-:S08]  /*6d10*/  IMAD.WIDE.U32.X R8, R13, R11, R8, P0 ;  /* 0x0000000b0d087225 */ /* 0x000fd000000e0408 */
.L_x_160:
[-CC-:B------:R-:W-:Y:S01]  /*6d20*/  SHF.R.U64 R19, R8, R0.reuse, R9.reuse ;  /* 0x0000000008137219 */ /* 0x180fe20000001209 */
[----:B------:R-:W0:Y:S01]  /*6d30*/  LDC.64 R24, c[0x0][0x640] ;  /* 0x00019000ff187b82 */ /* 0x000e220000000a00 */
[----:B------:R-:W-:Y:S01]  /*6d40*/  SHF.R.U32.HI R0, RZ, R0, R9 ;  /* 0x00000000ff007219 */ /* 0x000fe20000011609 */
[----:B------:R-:W-:Y:S01]  /*6d50*/  ULDC UR4, c[0x0][0x150] ;  /* 0x0000540000047ab9 */ /* 0x000fe20000000800 */
[----:B------:R-:W-:Y:S02]  /*6d60*/  IADD3 R3, P0, RZ, -R19, RZ ;  /* 0x80000013ff037210 */ /* 0x000fe40007f1e0ff */
[----:B---3--:R-:W-:-:S03]  /*6d70*/  I2FP.F32.U32 R7, R12 ;  /* 0x0000000c00077245 */ /* 0x008fc60000201000 */
[----:B------:R-:W1:Y:S01]  /*6d80*/  LDC R6, c[0x0][0x618] ;  /* 0x00018600ff067b82 */ /* 0x000e620000000800 */
[----:B------:R-:W-:Y:S02]  /*6d90*/  IMAD.X R5, RZ, RZ, ~R0, P0 ;  /* 0x000000ffff057224 */ /* 0x000fe400000e0e00 */
[----:B------:R-:W-:Y:S01]  /*6da0*/  FMUL R7, R7, UR4 ;  /* 0x0000000407077c20 */ /* 0x000fe20008400000 */
[----:B------:R-:W-:Y:S01]  /*6db0*/  ULDC UR4, c[0x0][0x154] ;  /* 0x0000550000047ab9 */ /* 0x000fe20000000800 */
[-C--:B------:R-:W-:Y:S02]  /*6dc0*/  IMAD R0, R5, R14.reuse, RZ ;  /* 0x0000000e05007224 */ /* 0x080fe400078e02ff */
[C---:B------:R-:W-:Y:S01]  /*6dd0*/  IMAD.WIDE.U32 R4, R3.reuse, R14, R16 ;  /* 0x0000000e03047225 */ /* 0x040fe200078e0010 */
[----:B------:R-:W2:Y:S01]  /*6de0*/  LDC R8, c[0x0][0x608] ;  /* 0x00018200ff087b82 */ /* 0x000ea20000000800 */
[----:B------:R-:W3:Y:S02]  /*6df0*/  F2I.U32.TRUNC.NTZ R7, R7 ;  /* 0x0000000700077305 */ /* 0x000ee4000020f000 */
[----:B------:R-:W-:Y:S01]  /*6e00*/  IMAD R3, R3, R15, R0 ;  /* 0x0000000f03037224 */ /* 0x000fe200078e0200 */
[----:B------:R-:W-:-:S03]  /*6e10*/  I2FP.F32.U32 R0, R18 ;  /* 0x0000001200007245 */ /* 0x000fc60000201000 */
[----:B------:R-:W-:Y:S01]  /*6e20*/  IMAD.IADD R3, R5, 0x1, R3 ;  /* 0x0000000105037824 */ /* 0x000fe200078e0203 */
[----:B------:R-:W4:Y:S01]  /*6e30*/  LDC R11, c[0x0][0x658] ;  /* 0x00019600ff0b7b82 */ /* 0x000f220000000800 */
[----:B0-----:R-:W-:-:S04]  /*6e40*/  ISETP.NE.U32.AND P0, PT, R24, RZ, PT ;  /* 0x000000ff1800720c */ /* 0x001fc80003f05070 */
[----:B------:R-:W-:-:S03]  /*6e50*/  ISETP.NE.AND.EX P0, PT, R25, RZ, PT, P0 ;  /* 0x000000ff1900720c */ /* 0x000fc60003f05300 */
[----:B------:R-:W0:Y:S01]  /*6e60*/  LDC R9, c[0x0][0x144] ;  /* 0x00005100ff097b82 */ /* 0x000e220000000800 */
[-C--:B-1----:R-:W-:Y:S01]  /*6e70*/  SHF.R.U64 R10, R4, R6.reuse, R3 ;  /* 0x00000006040a7219 */ /* 0x082fe20000001203 */
[----:B---3--:R-:W-:Y:S01]  /*6e80*/  IMAD.MOV R7, RZ, RZ, -R7 ;  /* 0x000000ffff077224 */ /* 0x008fe200078e0a07 */
[----:B------:R-:W-:Y:S01]  /*6e90*/  SHF.R.U32.HI R3, RZ, R6, R3 ;  /* 0x00000006ff037219 */ /* 0x000fe20000011603 */
[----:B------:R-:W-:-:S04]  /*6ea0*/  FMUL R6, R0, UR4 ;  /* 0x0000000400067c20 */ /* 0x000fc80008400000 */
[----:B------:R-:W1:Y:S01]  /*6eb0*/  LDC R21, c[0x0][0x148] ;  /* 0x00005200ff157b82 */ /* 0x000e620000000800 */
[----:B------:R3:W0:Y:S01]  /*6ec0*/  F2I.U32.TRUNC.NTZ R14, R6 ;  /* 0x00000006000e7305 */ /* 0x000622000020f000 */
[-CC-:B--2---:R-:W-:Y:S02]  /*6ed0*/  SHF.R.U64 R13, R10, R8.reuse, R3.reuse ;  /* 0x000000080a0d7219 */ /* 0x184fe40000001203 */
[----:B------:R-:W-:-:S04]  /*6ee0*/  SHF.R.U32.HI R0, RZ, R8, R3 ;  /* 0x00000008ff007219 */ /* 0x000fc80000011603 */
[----:B------:R-:W2:Y:S01]  /*6ef0*/  LDC R20, c[0x0][0x648] ;  /* 0x00019200ff147b82 */ /* 0x000ea20000000800 */
[-CC-:B----4-:R-:W-:Y:S02]  /*6f00*/  SHF.R.U64 R15, R13, R11.reuse, R0.reuse ;  /* 0x0000000b0d0f7219 */ /* 0x190fe40000001200 */
[----:B------:R-:W-:-:S03]  /*6f10*/  SHF.R.U32.HI R5, RZ, R11, R0 ;  /* 0x0000000bff057219 */ /* 0x000fc60000011600 */
[----:B------:R-:W-:Y:S02]  /*6f20*/  IMAD.MOV.U32 R4, RZ, RZ, R15 ;  /* 0x000000ffff047224 */ /* 0x000fe400078e000f */
[----:B------:R-:W4:Y:S01]  /*6f30*/  LDC R26, c[0x0][0x638] ;  /* 0x00018e00ff1a7b82 */ /* 0x000f220000000800 */
[----:B0-----:R-:W-:-:S07]  /*6f40*/  IMAD R22, R9, R7, R12 ;  /* 0x0000000709167224 */ /* 0x001fce00078e020c */
[----:B------:R-:W0:Y:S08]  /*6f50*/  LDC R27, c[0x0][0x610] ;  /* 0x00018400ff1b7b82 */ /* 0x000e300000000800 */
[----:B------:R-:W0:Y:S01]  /*6f60*/  LDC R28, c[0x0][0x600] ;  /* 0x00018000ff1c7b82 */ /* 0x000e220000000800 */
[----:B-123--:R-:W-:Y:S05]  /*6f70*/  @!P0 BRA `(.L_x_161) ;  /* 0x0000000000288947 */ /* 0x00efea0003800000 */
[----:B------:R-:W1:Y:S02]  /*6f80*/  LDC R0, c[0x0][0x64c] ;  /* 0x00019300ff007b82 */ /* 0x000e640000000800 */
[----:B-1----:R-:W-:-:S05]  /*6f90*/  IADD3 R3, P0, R15, R0, RZ ;  /* 0x000000000f037210 */ /* 0x002fca0007f1e0ff */
        /* <DEDUP_REMOVED lines=8> */
.L_x_161:
[----:B------:R-:W-:Y:S01]  /*7020*/  ISETP.NE.AND P0, PT, R2, 0x1, PT ;  /* 0x000000010200780c */ /* 0x000fe20003f05270 */
[----:B------:R-:W-:Y:S01]  /*7030*/  IMAD.MOV R14, RZ, RZ, -R14 ;  /* 0x000000ffff0e7224 */ /* 0x000fe200078e0a0e */
[----:B------:R-:W-:Y:S02]  /*7040*/  SHF.R.U64 R0, R4, R20, R5 ;  /* 0x0000001404007219 */ /* 0x000fe40000001205 */
[----:B------:R-:W-:Y:S02]  /*7050*/  LOP3.LUT R3, R13, R100, RZ, 0xc0, !PT ;  /* 0x000000640d037212 */ /* 0x000fe400078ec0ff */
[----:B------:R-:W-:Y:S01]  /*7060*/  LOP3.LUT R5, R10, R99, RZ, 0xc0, !PT ;  /* 0x000000630a057212 */ /* 0x000fe200078ec0ff */
[----:B------:R-:W-:Y:S02]  /*7070*/  IMAD.MOV R4, RZ, RZ, -R0 ;  /* 0x000000ffff047224 */ /* 0x000fe400078e0a00 */
[----:B------:R-:W-:Y:S02]  /*7080*/  IMAD R3, R96, R0, R3 ;  /* 0x0000000060037224 */ /* 0x000fe400078e0203 */
[----:B----4-:R-:W-:-:S02]  /*7090*/  IMAD R0, R4, R26, R15 ;  /* 0x0000001a04007224 */ /* 0x010fc400078e020f */
[----:B------:R-:W-:Y:S02]  /*70a0*/  @P0 IMAD R22, R21, R14, R18 ;  /* 0x0000000e15160224 */ /* 0x000fe400078e0212 */
[----:B------:R-:W-:Y:S02]  /*70b0*/  IMAD.MOV.U32 R4, RZ, RZ, 0x1 ;  /* 0x00000001ff047424 */ /* 0x000fe400078e00ff */
[----:B0-----:R-:W-:Y:S02]  /*70c0*/  IMAD R22, R3, R27, R22 ;  /* 0x0000001b03167224 */ /* 0x001fe400078e0216 */
[----:B------:R-:W-:Y:S01]  /*70d0*/  IMAD R3, R0, R28, R5 ;  /* 0x0000001c00037224 */ /* 0x000fe200078e0205 */
[----:B------:R-:W-:-:S04]  /*70e0*/  PRMT R0, R4, 0x7610, R0 ;  /* 0x0000761004007816 */ /* 0x000fc80000000000 */
[----:B------:R-:W-:Y:S02]  /*70f0*/  SEL R18, R3, R22, !P0 ;  /* 0x0000001603127207 */ /* 0x000fe40004000000 */
[----:B------:R-:W-:-:S07]  /*7100*/  SEL R22, R22, R3, !P0 ;  /* 0x0000000316167207 */ /* 0x000fce0004000000 */
.L_x_159:
[----:B------:R-:W-:Y:S01]  /*7110*/  LOP3.LUT P0, RZ, R0, 0xff, RZ, 0xc0, !PT ;  /* 0x000000ff00ff7812 */ /* 0x000fe2000780c0ff */
[----:B------:R-:W-:Y:S01]  /*7120*/  UIMAD.WIDE.U32 UR4, UR36, -0x55555555, URZ ;  /* 0xaaaaaaab240478a5 */ /* 0x000fe2000f8e003f */
[----:B------:R-:W-:-:S03]  /*7130*/  LOP3.LUT R103, R103, 0x1, RZ, 0x3c, !PT ;  /* 0x0000000167677812 */ /* 0x000fc600078e3cff */
[----:B------:R-:W-:-:S04]  /*7140*/  USHF.R.U32.HI UR4, URZ, 0x1, UR5 ;  /* 0x000000013f047899 */ /* 0x000fc80008011605 */
[----:B------:R-:W-:-:S04]  /*7150*/  UIMAD UR36, UR4, -0x3, UR36 ;  /* 0xfffffffd042478a4 */ /* 0x000fc8000f8e0224 */
[----:B------:R-:W-:Y:S08]  /*7160*/  @P0 BRA `(.L_x_162) ;  /* 0xffffffa000e40947 */ /* 0x000ff0000383ffff */
[----:B------:R-:W-:Y:S05]  /*7170*/  EXIT ;  /* 0x000000000000794d */ /* 0x000fea0003800000 */
.L_x_13:
[----:B------:R-:W-:-:S08]  /*7180*/  ISETP.NE.AND P0, PT, R14, RZ, PT ;  /* 0x000000ff0e00720c */ /* 0x000fd00003f05270 */
[----:B0-----:R-:W0:-:S00]  /*7190*/  USETMAXREG.DEALLOC.CTAPOOL 0x28 ;  /* 0x00000028000079c8 */ /* 0x001e0000080e0500 */
[----:B------:R-:W-:Y:S05]  /*71a0*/  @P0 EXIT ;  /* 0x000000000000094d */ /* 0x000fea0003800000 */
[----:B0-----:R-:W-:Y:S01]  /*71b0*/  LOP3.LUT P0, RZ, R3, 0xff, RZ, 0xc0, !PT ;  /* 0x000000ff03ff7812 */ /* 0x001fe2000780c0ff */
[----:B------:R-:W-:Y:S02]  /*71c0*/  IMAD.MOV.U32 R3, RZ, RZ, 0x1 ;  /* 0x00000001ff037424 */ /* 0x000fe400078e00ff */
[----:B------:R-:W-:-:S10]  /*71d0*/  IMAD.MOV.U32 R8, RZ, RZ, RZ ;  /* 0x000000ffff087224 */ /* 0x000fd400078e00ff */
[----:B------:R-:W-:Y:S05]  /*71e0*/  @!P0 BRA `(.L_x_163) ;  /* 0x0000000c00988947 */ /* 0x000fea0003800000 */
[----:B------:R-:W-:Y:S01]  /*71f0*/  LOP3.LUT P0, RZ, R4, 0x1f, RZ, 0xc0, !PT ;  /* 0x0000001f04ff7812 */ /* 0x000fe2000780c0ff */
[----:B------:R-:W-:Y:S01]  /*7200*/  ULDC UR21, c[0x0][0x658] ;  /* 0x0001960000157ab9 */ /* 0x000fe20000000800 */
[----:B------:R-:W-:Y:S01]  /*7210*/  UMOV UR4, 0xffffffff ;  /* 0xffffffff00047882 */ /* 0x000fe20000000000 */
[----:B------:R-:W-:Y:S01]  /*7220*/  BSSY B0, `(.L_x_163) ;  /* 0x00000e2000007945 */ /* 0x000fe20003800000 */
[----:B------:R-:W-:Y:S01]  /*7230*/  USHF.L.U32 UR4, UR4, UR21, URZ ;  /* 0x0000001504047299 */ /* 0x000fe2000800063f */
[C---:B------:R-:W-:Y:S01]  /*7240*/  ISETP.NE.AND P2, PT, R5.reuse, RZ, PT ;  /* 0x000000ff0500720c */ /* 0x040fe20003f45270 */
[----:B------:R-:W-:Y:S01]  /*7250*/  IMAD.MOV.U32 R10, RZ, RZ, 0x1 ;  /* 0x00000001ff0a7424 */ /* 0x000fe200078e00ff */
[----:B------:R-:W-:Y:S01]  /*7260*/  ISETP.NE.OR P0, PT, R5, RZ, !P0 ;  /* 0x000000ff0500720c */ /* 0x000fe20004705670 */
[----:B------:R-:W-:Y:S01]  /*7270*/  IMAD.MOV.U32 R3, RZ, RZ, 0x1 ;  /* 0x00000001ff037424 */ /* 0x000fe200078e00ff */
[----:B------:R-:W-:Y:S01]  /*7280*/  LOP3.LUT R9, R23, 0x2, RZ, 0xfc, !PT ;  /* 0x0000000217097812 */ /* 0x000fe200078efcff */
[----:B------:R-:W-:Y:S01]  /*7290*/  IMAD.MOV.U32 R8, RZ, RZ, RZ ;  /* 0x000000ffff087224 */ /* 0x000fe200078e00ff */
[----:B------:R-:W-:Y:S01]  /*72a0*/  ULDC UR13, c[0x0][0x600] ;  /* 0x00018000000d7ab9 */ /* 0x000fe20000000800 */
[----:B------:R-:W-:Y:S01]  /*72b0*/  UMOV UR5, 0x1 ;  /* 0x0000000100057882 */ /* 0x000fe20000000000 */
[----:B------:R-:W-:-:S02]  /*72c0*/  UIADD3 UR30, UR37, 0x1, URZ ;  /* 0x00000001251e7890 */ /* 0x000fc4000fffe03f */
[----:B------:R-:W-:Y:S02]  /*72d0*/  UIADD3 UR13, UR13, -0x1, URZ ;  /* 0xffffffff0d0d7890 */ /* 0x000fe4000fffe03f */
[----:B------:R-:W-:Y:S02]  /*72e0*/  USHF.L.U32 UR21, UR5, UR21, URZ ;  /* 0x0000001505157299 */ /* 0x000fe4000800063f */
[----:B------:R-:W-:Y:S01]  /*72f0*/  ULOP3.LUT UR29, URZ, UR4, URZ, 0x33, !UPT ;  /* 0x000000043f1d7292 */ /* 0x000fe2000f8e333f */
[----:B------:R-:W-:-:S11]  /*7300*/  ULDC.64 UR14, c[0x0][0x198] ;  /* 0x00006600000e7ab9 */ /* 0x000fd60000000a00 */
.L_x_175:
[----:B------:R-:W-:-:S03]  /*7310*/  UMOV UR4, 0xffffffff ;  /* 0xffffffff00047882 */ /* 0x000fc60000000000 */
[----:B------:R-:W-:Y:S05]  /*7320*/  BRA.DIV UR4, `(.L_x_164) ;  /* 0x0000001204407947 */ /* 0x000fea000b800000 */
[----:B------:R-:W-:-:S13]  /*7330*/  ELECT P6, URZ, PT ;  /* 0x00000000003f782f */ /* 0x000fda00038c0000 */
.L_x_187:
[----:B------:R-:W0:Y:S01]  /*7340*/  LDC R4, c[0x0][0x28c] ;  /* 0x0000a300ff047b82 */ /* 0x000e220000000800 */
[----:B------:R-:W-:Y:S01]  /*7350*/  BSSY B1, `(.L_x_165) ;  /* 0x000005a000017945 */ /* 0x000fe20003800000 */
[----:B0-----:R-:W-:-:S13]  /*7360*/  ISETP.LT.OR P6, PT, R4, 0x1, !P6 ;  /* 0x000000010400780c */ /* 0x001fda00077c1670 */
[----:B------:R-:W-:Y:S05]  /*7370*/  @P6 BRA `(.L_x_166) ;  /* 0x00000004005c6947 */ /* 0x000fea0003800000 */
[----:B------:R-:W-:Y:S02]  /*7380*/  IMAD.SHL.U32 R22, R22, 0x40, RZ ;  /* 0x0000004016167824 */ /* 0x000fe400078e00ff */
[----:B------:R-:W-:Y:S02]  /*7390*/  IMAD.SHL.U32 R18, R18, 0x80, RZ ;  /* 0x0000008012127824 */ /* 0x000fe400078e00ff */
[----:B------:R-:W-:Y:S02]  /*73a0*/  IMAD.MOV.U32 R13, RZ, RZ, RZ ;  /* 0x000000ffff0d7224 */ /* 0x000fe400078e00ff */
[----:B------:R-:W-:Y:S02]  /*73b0*/  IMAD.U32 R14, RZ, RZ, UR30 ;  /* 0x0000001eff0e7e24 */ /* 0x000fe4000f8e00ff */
[----:B------:R-:W-:Y:S02]  /*73c0*/  IMAD.MOV.U32 R4, RZ, RZ, R3 ;  /* 0x000000ffff047224 */ /* 0x000fe400078e0003 */
[----:B------:R-:W-:-:S07]  /*73d0*/  IMAD.MOV.U32 R5, RZ, RZ, R8 ;  /* 0x000000ffff057224 */ /* 0x000fce00078e0008 */
.L_x_170:
[----:B------:R-:W0:Y:S01]  /*73e0*/  S2R R7, SR_CgaCtaId ;  /* 0x0000000000077919 */ /* 0x000e220000008800 */
[----:B------:R-:W-:-:S04]  /*73f0*/  MOV R6, 0x400 ;  /* 0x0000040000067802 */ /* 0x000fc80000000f00 */
[----:B0-----:R-:W-:Y:S02]  /*7400*/  LEA R12, R7, R6, 0x18 ;  /* 0x00000006070c7211 */ /* 0x001fe400078ec0ff */
[----:B------:R-:W-:Y:S01]  /*7410*/  SHF.L.U32 R6, R4, 0x1f, RZ ;  /* 0x0000001f04067819 */ /* 0x000fe200000006ff */
[----:B------:R-:W0:Y:S02]  /*7420*/  @!P2 LDC R7, c[0x0][0x500] ;  /* 0x00014000ff07ab82 */ /* 0x000e240000000800 */
[----:B------:R-:W-:-:S04]  /*7430*/  IMAD R11, R5, 0x8, R12 ;  /* 0x00000008050b7824 */ /* 0x000fc800078e020c */
[----:B------:R-:W1:Y:S02]  /*7440*/  SYNCS.PHASECHK.TRANS64.TRYWAIT P1, [R11+URZ+0x18], R6 ;  /* 0x000018060b0075a7 */ /* 0x000e64000802017f */
[----:B-1----:R-:W-:Y:S05]  /*7450*/  @!P1 BRA `(.L_x_167) ;  /* 0x0000001000149947 */ /* 0x002fea0003800000 */
.L_x_188:
[----:B-1----:R-:W-:Y:S01]  /*7460*/  PRMT R6, R9, 0x9910, RZ ;  /* 0x0000991009067816 */ /* 0x002fe200000000ff */
[----:B0-----:R0:W-:Y:S03]  /*7470*/  @!P2 SYNCS.ARRIVE.TRANS64 RZ, [R11+URZ], R7 ;  /* 0x000000070bffa9a7 */ /* 0x0011e6000800003f */
[----:B------:R-:W-:-:S13]  /*7480*/  ISETP.NE.AND P1, PT, R6, 0x2, PT ;  /* 0x000000020600780c */ /* 0x000fda0003f25270 */
[----:B0-----:R-:W-:Y:S05]  /*7490*/  @P1 BRA `(.L_x_168) ;  /* 0x0000000000041947 */ /* 0x001fea0003800000 */
[----:B------:R-:W-:Y:S01]  /*74a0*/  BPT.TRAP 0x1 ;  /* 0x000000040000795c */ /* 0x000fe20000300000 */
.L_x_168:
[----:B------:R-:W-:Y:S05]  /*74b0*/  @P0 BRA `(.L_x_169) ;  /* 0x0000000000040947 */ /* 0x000fea0003800000 */
[----:B------:R-:W-:Y:S01]  /*74c0*/  BPT.TRAP 0x1 ;  /* 0x000000040000795c */ /* 0x000fe20000300000 */
.L_x_169:
[----:B------:R-:W-:Y:S01]  /*74d0*/  R2UR UR56, R12 ;  /* 0x000000000c3872ca */ /* 0x000fe200000e0000 */
[----:B------:R-:W-:Y:S01]  /*74e0*/  IMAD R12, R5, 0x8000, R12 ;  /* 0x00008000050c7824 */ /* 0x000fe200078e020c */
[----:B------:R-:W-:Y:S01]  /*74f0*/  R2UR UR10, R13 ;  /* 0x000000000d0a72ca */ /* 0x000fe200000e0000 */
[----:B------:R-:W-:Y:S01]  /*7500*/  UIADD3 UR22, UP0, UR14, 0xf0, URZ ;  /* 0x000000f00e167890 */ /* 0x000fe2000ff1e03f */
[----:B------:R-:W-:Y:S01]  /*7510*/  R2UR UR16, R5 ;  /* 0x00000000051072ca */ /* 0x000fe200000e0000 */
[----:B------:R-:W-:Y:S01]  /*7520*/  VIADD R14, R14, 0xffffffff ;  /* 0xffffffff0e0e7836 */ /* 0x000fe20000000000 */
[----:B------:R-:W-:Y:S01]  /*7530*/  R2UR UR32, R12 ;  /* 0x000000000c2072ca */ /* 0x000fe200000e0000 */
[----:B------:R-:W-:Y:S01]  /*7540*/  UIADD3.X UR23, URZ, UR15, URZ, UP0, !UPT ;  /* 0x0000000f3f177290 */ /* 0x000fe200087fe43f */
[----:B------:R-:W-:Y:S01]  /*7550*/  R2UR UR9, R11 ;  /* 0x000000000b0972ca */ /* 0x000fe200000e0000 */
[----:B------:R-:W-:Y:S01]  /*7560*/  UIADD3 UR6, UP1, UR14, 0x1f0, URZ ;  /* 0x000001f00e067890 */ /* 0x000fe2000ff3e03f */
[----:B------:R-:W-:Y:S01]  /*7570*/  R2UR UR11, R22 ;  /* 0x00000000160b72ca */ /* 0x000fe200000e0000 */
[----:B------:R-:W-:Y:S01]  /*7580*/  UMOV UR4, 0x0 ;  /* 0x0000000000047882 */ /* 0x000fe20000000000 */
[----:B------:R-:W-:Y:S01]  /*7590*/  R2UR UR12, R19 ;  /* 0x00000000130c72ca */ /* 0x000fe200000e0000 */
[----:B------:R-:W-:Y:S01]  /*75a0*/  UIADD3 UR56, UR56, 0x18100, URZ ;  /* 0x0001810038387890 */ /* 0x000fe2000fffe03f */
[----:B------:R-:W-:Y:S01]  /*75b0*/  R2UR UR59, R18 ;  /* 0x00000000123b72ca */ /* 0x000fe200000e0000 */
[----:B------:R-:W-:Y:S01]  /*75c0*/  UIADD3 UR50, UR10, 0x20, URZ ;  /* 0x000000200a327890 */ /* 0x000fe2000fffe03f */
[----:B------:R-:W-:Y:S01]  /*75d0*/  ISETP.GT.AND P3, PT, R14, 0x1, PT ;  /* 0x000000010e00780c */ /* 0x000fe20003f64270 */
[----:B------:R-:W-:Y:S01]  /*75e0*/  ULEA UR56, UR16, UR56, 0x10 ;  /* 0x0000003810387291 */ /* 0x000fe2000f8e803f */
[----:B------:R-:W-:Y:S01]  /*75f0*/  VIADD R5, R5, 0x1 ;  /* 0x0000000105057836 */ /* 0x000fe20000000000 */
[----:B------:R-:W-:Y:S01]  /*7600*/  UIADD3 UR8, UR32, 0x100, URZ ;  /* 0x0000010020087890 */ /* 0x000fe2000fffe03f */
[----:B------:R-:W-:Y:S01]  /*7610*/  VIADD R13, R13, 0x80 ;  /* 0x000000800d0d7836 */ /* 0x000fe20000000000 */
[----:B------:R-:W-:-:S02]  /*7620*/  UIADD3 UR48, UR32, 0x2100, URZ ;  /* 0x0000210020307890 */ /* 0x000fc4000fffe03f */
[----:B------:R-:W-:Y:S01]  /*7630*/  UIADD3 UR42, UR10, 0x40, URZ ;  /* 0x000000400a2a7890 */ /* 0x000fe2000fffe03f */
[C---:B------:R-:W-:Y:S01]  /*7640*/  ISETP.NE.AND P1, PT, R5.reuse, 0x3, PT ;  /* 0x000000030500780c */ /* 0x040fe20003f25270 */
[----:B------:R-:W-:Y:S02]  /*7650*/  UIADD3 UR40, UR32, 0x4100, URZ ;  /* 0x0000410020287890 */ /* 0x000fe4000fffe03f */
[----:B------:R-:W-:Y:S01]  /*7660*/  UIADD3 UR34, UR10, 0x60, URZ ;  /* 0x000000600a227890 */ /* 0x000fe2000fffe03f */
[----:B------:R-:W-:Y:S01]  /*7670*/  SEL R7, RZ, 0x1, P1 ;  /* 0x00000001ff077807 */ /* 0x000fe20000800000 */
[----:B------:R-:W-:Y:S01]  /*7680*/  UIADD3 UR32, UR32, 0x6100, URZ ;  /* 0x0000610020207890 */ /* 0x000fe2000fffe03f */
[----:B------:R-:W-:Y:S01]  /*7690*/  SEL R5, R5, RZ, P1 ;  /* 0x000000ff05057207 */ /* 0x000fe20000800000 */
[----:B------:R-:W-:Y:S01]  /*76a0*/  UMOV UR5, 0x10000000 ;  /* 0x1000000000057882 */ /* 0x000fe20000000000 */
[----:B------:R-:W-:Y:S01]  /*76b0*/  UIADD3.X UR7, URZ, UR15, URZ, UP1, !UPT ;  /* 0x0000000f3f077290 */ /* 0x000fe20008ffe43f */
[----:B------:R0:W-:Y:S01]  /*76c0*/  UTMALDG.3D [UR8], [UR22], desc[UR4] ;  /* 0x00000408160075b4 */ /* 0x0001e20008011000 */
[----:B------:R-:W-:Y:S01]  /*76d0*/  UIADD3 UR24, UR56, 0x4000, URZ ;  /* 0x0000400038187890 */ /* 0x000fe2000fffe03f */
[----:B------:R-:W-:Y:S01]  /*76e0*/  LOP3.LUT R4, R4, R7, RZ, 0x3c, !PT ;  /* 0x0000000704047212 */ /* 0x000fe200078e3cff */
[----:B------:R-:W-:Y:S01]  /*76f0*/  UIADD3 UR16, UR56, 0x8000, URZ ;  /* 0x0000800038107890 */ /* 0x000fe2000fffe03f */
[----:B------:R-:W-:Y:S01]  /*7700*/  UMOV UR49, UR9 ;  /* 0x0000000900317c82 */ /* 0x000fe20008000000 */
        /* <DEDUP_REMOVED lines=8> */
[----:B------:R1:W-:Y:S01]  /*7790*/  UTMALDG.3D [UR48], [UR22], desc[UR4] ;  /* 0x00000430160075b4 */ /* 0x0003e20008011000 */
        /* <DEDUP_REMOVED lines=9> */
[----:B0-----:R-:W-:Y:S01]  /*7830*/  UIADD3 UR8, UR56, 0xc000, URZ ;  /* 0x0000c00038087890 */ /* 0x001fe2000fffe03f */
[----:B------:R-:W-:Y:S01]  /*7840*/  UMOV UR19, UR59 ;  /* 0x0000003b00137c82 */ /* 0x000fe20008000000 */
[----:B------:R-:W-:Y:S01]  /*7850*/  UMOV UR20, UR12 ;  /* 0x0000000c00147c82 */ /* 0x000fe20008000000 */
[----:B------:R-:W-:Y:S01]  /*7860*/  UMOV UR18, UR42 ;  /* 0x0000002a00127c82 */ /* 0x000fe20008000000 */
[----:B------:R-:W-:Y:S01]  /*7870*/  UMOV UR11, UR59 ;  /* 0x0000003b000b7c82 */ /* 0x000fe20008000000 */
[----:B------:R1:W-:Y:S01]  /*7880*/  UTMALDG.3D [UR32], [UR22], desc[UR4] ;  /* 0x00000420160075b4 */ /* 0x0003e20008011000 */
[----:B------:R-:W-:Y:S01]  /*7890*/  UMOV UR10, UR34 ;  /* 0x00000022000a7c82 */ /* 0x000fe20008000000 */
[----:B------:R1:W-:Y:S01]  /*78a0*/  UTMALDG.3D [UR56], [UR6], desc[UR4] ;  /* 0x00000438060075b4 */ /* 0x0003e20008011000 */
[----:B------:R1:W-:Y:S01]  /*78b0*/  UTMALDG.3D [UR24], [UR6], desc[UR4] ;  /* 0x00000418060075b4 */ /* 0x0003e20008011000 */
[----:B------:R1:W-:Y:S01]  /*78c0*/  UTMALDG.3D [UR16], [UR6], desc[UR4] ;  /* 0x00000410060075b4 */ /* 0x0003e20008011000 */
[----:B------:R1:W-:Y:S02]  /*78d0*/  UTMALDG.3D [UR8], [UR6], desc[UR4] ;  /* 0x00000408060075b4 */ /* 0x0003e40008011000 */
[----:B-1----:R-:W-:Y:S05]  /*78e0*/  @P3 BRA `(.L_x_170) ;  /* 0xfffffff800bc3947 */ /* 0x002fea000383ffff */
.L_x_166:
[----:B------:R-:W-:Y:S05]  /*78f0*/  BSYNC B1 ;  /* 0x0000000000017941 */ /* 0x000fea0003800000 */
.L_x_165:
[----:B------:R-:W2:Y:S01]  /*7900*/  LDL.64 R20, [R1] ;  /* 0x0000000001147983 */ /* 0x000ea20000100a00 */
[----:B------:R-:W-:Y:S01]  /*7910*/  LOP3.LUT P4, RZ, R10, 0xff, RZ, 0xc0, !PT ;  /* 0x000000ff0aff7812 */ /* 0x000fe2000788c0ff */
[----:B------:R-:W-:Y:S01]  /*7920*/  VIADD R7, R8, UR37 ;  /* 0x0000002508077c36 */ /* 0x000fe20008000000 */
[----:B------:R-:W-:Y:S01]  /*7930*/  ULDC.64 UR4, c[0x0][0x650] ;  /* 0x0001940000047ab9 */ /* 0x000fe20000000a00 */
[----:B------:R-:W-:Y:S01]  /*7940*/  IMAD.U32 R8, RZ, RZ, UR37 ;  /* 0x00000025ff087e24 */ /* 0x000fe2000f8e00ff */
[----:B------:R-:W-:Y:S01]  /*7950*/  UISETP.GE.U32.AND UP0, UPT, UR37, 0x3, UPT ;  /* 0x000000032500788c */ /* 0x000fe2000bf06070 */
[----:B------:R-:W-:Y:S01]  /*7960*/  BSSY B1, `(.L_x_171) ;  /* 0x000006b000017945 */ /* 0x000fe20003800000 */
[----:B------:R-:W-:Y:S01]  /*7970*/  ISETP.GT.U32.AND P1, PT, R7, 0x2, PT ;  /* 0x000000020700780c */ /* 0x000fe20003f24070 */
[----:B------:R-:W-:Y:S01]  /*7980*/  IMAD.MOV.U32 R22, RZ, RZ, -0x1 ;  /* 0xffffffffff167424 */ /* 0x000fe200078e00ff */
[----:B------:R-:W-:Y:S01]  /*7990*/  PRMT R10, RZ, 0x7610, R10 ;  /* 0x00007610ff0a7816 */ /* 0x000fe2000000000a */
[----:B------:R-:W-:Y:S01]  /*79a0*/  IMAD.MOV.U32 R18, RZ, RZ, -0x1 ;  /* 0xffffffffff127424 */ /* 0x000fe200078e00ff */
[----:B------:R-:W-:Y:S01]  /*79b0*/  ISETP.LT.U32.AND P1, PT, R8, 0x3, P1 ;  /* 0x000000030800780c */ /* 0x000fe20000f21070 */
[----:B------:R-:W-:Y:S01]  /*79c0*/  IMAD.MOV.U32 R19, RZ, RZ, -0x1 ;  /* 0xffffffffff137424 */ /* 0x000fe200078e00ff */
[----:B------:R-:W-:Y:S01]  /*79d0*/  PLOP3.LUT P3, PT, PT, PT, UP0, 0x80, 0x0 ;  /* 0x000000000000781c */ /* 0x000fe20003f6f008 */
[----:B------:R-:W0:Y:S01]  /*79e0*/  @P4 S2R R5, SR_CgaCtaId ;  /* 0x0000000000054919 */ /* 0x000e220000008800 */
[----:B------:R-:W-:-:S04]  /*79f0*/  @P4 MOV R4, 0x400 ;  /* 0x0000040000044802 */ /* 0x000fc80000000f00 */
[----:B0-----:R-:W-:Y:S01]  /*7a00*/  @P4 LEA R6, R5, R4, 0x18 ;  /* 0x0000000405064211 */ /* 0x001fe200078ec0ff */
[----:B------:R-:W-:Y:S01]  /*7a10*/  IMAD.WIDE.U32 R4, R7, -0x55555555, RZ ;  /* 0xaaaaaaab07047825 */ /* 0x000fe200078e00ff */
[----:B------:R-:W-:Y:S02]  /*7a20*/  SEL R4, RZ, 0x1, !P1 ;  /* 0x00000001ff047807 */ /* 0x000fe40004800000 */
[----:B------:R0:W-:Y:S02]  /*7a30*/  @P4 SYNCS.ARRIVE.TRANS64.A1T0 RZ, [R6+URZ+0x68], RZ ;  /* 0x000068ff06ff49a7 */ /* 0x0001e4000810003f */
[----:B------:R-:W-:Y:S02]  /*7a40*/  LOP3.LUT R3, R3, R4, RZ, 0x3c, !PT ;  /* 0x0000000403037212 */ /* 0x000fe400078e3cff */
[----:B------:R-:W-:Y:S02]  /*7a50*/  PRMT R4, RZ, 0x7610, R4 ;  /* 0x00007610ff047816 */ /* 0x000fe40000000004 */
[----:B0-----:R-:W-:-:S04]  /*7a60*/  SHF.R.U32.HI R6, RZ, 0x1, R5 ;  /* 0x00000001ff067819 */ /* 0x001fc80000011605 */
[----:B------:R-:W-:Y:S01]  /*7a70*/  @P3 LOP3.LUT R3, R3, 0x1, R6, 0x78, !PT ;  /* 0x0000000103033812 */ /* 0x000fe200078e7806 */
[----:B------:R-:W-:Y:S01]  /*7a80*/  IMAD R8, R6, -0x3, R7 ;  /* 0xfffffffd06087824 */ /* 0x000fe200078e0207 */
[----:B--2---:R-:W-:-:S04]  /*7a90*/  IADD3 R16, P4, R16, R20, RZ ;  /* 0x0000001410107210 */ /* 0x004fc80007f9e0ff */
[----:B------:R-:W-:Y:S01]  /*7aa0*/  ISETP.GE.U32.AND P1, PT, R16, UR4, PT ;  /* 0x0000000410007c0c */ /* 0x000fe2000bf26070 */
[----:B------:R-:W-:-:S05]  /*7ab0*/  IMAD.X R17, R17, 0x1, R0, P4 ;  /* 0x0000000111117824 */ /* 0x000fca00020e0600 */
[----:B------:R-:W-:-:S13]  /*7ac0*/  ISETP.GE.U32.AND.EX P1, PT, R17, UR5, PT, P1 ;  /* 0x0000000511007c0c */ /* 0x000fda000bf26110 */
[----:B------:R-:W-:Y:S05]  /*7ad0*/  @P1 BRA `(.L_x_172) ;  /* 0x00000004004c1947 */ /* 0x000fea0003800000 */
[----:B------:R-:W0:Y:S01]  /*7ae0*/  S2R R12, SR_CTAID.X ;  /* 0x00000000000c7919 */ /* 0x000e220000002500 */
[----:B------:R-:W-:Y:S01]  /*7af0*/  ULDC.64 UR4, c[0x0][0x628] ;  /* 0x00018a0000047ab9 */ /* 0x000fe20000000a00 */
[----:B------:R-:W1:Y:S01]  /*7b00*/  LDC R13, c[0x0][0x144] ;  /* 0x00005100ff0d7b82 */ /* 0x000e620000000800 */
[----:B------:R-:W-:Y:S01]  /*7b10*/  ISETP.NE.U32.AND P1, PT, RZ, UR4, PT ;  /* 0x00000004ff007c0c */ /* 0x000fe2000bf25070 */
[----:B------:R-:W2:Y:S01]  /*7b20*/  S2R R11, SR_CTAID.Y ;  /* 0x00000000000b7919 */ /* 0x000ea20000002600 */
[----:B------:R-:W-:Y:S01]  /*7b30*/  ULDC UR6, c[0x0][0x150] ;  /* 0x0000540000067ab9 */ /* 0x000fe20000000800 */
[----:B------:R-:W-:Y:S01]  /*7b40*/  ULDC UR7, c[0x0][0x630] ;  /* 0x00018c0000077ab9 */ /* 0x000fe20000000800 */
[----:B------:R-:W-:Y:S01]  /*7b50*/  ISETP.NE.AND.EX P1, PT, RZ, UR5, PT, P1 ;  /* 0x00000005ff007c0c */ /* 0x000fe2000bf25310 */
[----:B------:R-:W-:Y:S01]  /*7b60*/  IMAD.MOV.U32 R4, RZ, RZ, R16 ;  /* 0x000000ffff047224 */ /* 0x000fe200078e0010 */
[----:B0-----:R-:W-:-:S05]  /*7b70*/  I2FP.F32.U32 R5, R12 ;  /* 0x0000000c00057245 */ /* 0x001fca0000201000 */
[----:B------:R-:W-:Y:S01]  /*7b80*/  FMUL R14, R5, UR6 ;  /* 0x00000006050e7c20 */ /* 0x000fe20008400000 */
[----:B------:R-:W-:-:S05]  /*7b90*/  IMAD.MOV.U32 R5, RZ, RZ, R17 ;  /* 0x000000ffff057224 */ /* 0x000fca00078e0011 */
[----:B--2---:R-:W-:Y:S05]  /*7ba0*/  @!P1 BRA `(.L_x_173) ;  /* 0x0000000000289947 */ /* 0x004fea0003800000 */
[----:B------:R-:W-:Y:S02]  /*7bb0*/  ULDC UR6, c[0x0][0x634] ;  /* 0x00018d0000067ab9 */ /* 0x000fe40000000800 */
[----:B------:R-:W-:-:S05]  /*7bc0*/  IADD3 R5, P1, R16, UR6, RZ ;  /* 0x0000000610057c10 */ /* 0x000fca000ff3e0ff */
[----:B------:R-:W-:-:S04]  /*7bd0*/  IMAD.X R15, RZ, RZ, R17, P1 ;  /* 0x000000ffff0f7224 */ /* 0x000fc800008e0611 */
[----:B------:R-:W-:-:S04]  /*7be0*/  IMAD.WIDE.U32 R6, R15, UR4, RZ ;  /* 0x000000040f067c25 */ /* 0x000fc8000f8e00ff */
[----:B------:R-:W-:-:S04]  /*7bf0*/  IMAD.WIDE.U32 R6, P1, R5, UR5, R6 ;  /* 0x0000000505067c25 */ /* 0x000fc8000f820006 */
[----:B------:R-:W-:-:S04]  /*7c00*/  IMAD.WIDE.U32 R4, R5, UR4, RZ ;  /* 0x0000000405047c25 */ /* 0x000fc8000f8e00ff */
[----:B------:R-:W-:Y:S01]  /*7c10*/  IMAD.MOV.U32 R4, RZ, RZ, R7 ;  /* 0x000000ffff047224 */ /* 0x000fe200078e0007 */
[----:B------:R-:W-:Y:S01]  /*7c20*/  IADD3 RZ, P3, R5, R6, RZ ;  /* 0x0000000605ff7210 */ /* 0x000fe20007f7e0ff */
[----:B------:R-:W-:-:S04]  /*7c30*/  IMAD.X R5, RZ, RZ, RZ, P1 ;  /* 0x000000ffff057224 */ /* 0x000fc800008e06ff */
[----:B------:R-:W-:-:S08]  /*7c40*/  IMAD.WIDE.U32.X R4, R15, UR5, R4, P3 ;  /* 0x000000050f047c25 */ /* 0x000fd000098e0404 */
.L_x_173:
[--C-:B------:R-:W-:Y:S01]  /*7c50*/  SHF.R.U64 R19, R4, UR7, R5.reuse ;  /* 0x0000000704137c19 */ /* 0x100fe20008001205 */
[----:B------:R-:W0:Y:S01]  /*7c60*/  F2I.U32.TRUNC.NTZ R14, R14 ;  /* 0x0000000e000e7305 */ /* 0x000e22000020f000 */
[----:B------:R-:W-:Y:S01]  /*7c70*/  SHF.R.U32.HI R4, RZ, UR7, R5 ;  /* 0x00000007ff047c19 */ /* 0x000fe20008011605 */
[----:B------:R-:W-:Y:S01]  /*7c80*/  ULDC.64 UR4, c[0x0][0x620] ;  /* 0x0001880000047ab9 */ /* 0x000fe20000000a00 */
[----:B------:R-:W-:Y:S01]  /*7c90*/  IADD3 R7, P1, RZ, -R19, RZ ;  /* 0x80000013ff077210 */ /* 0x000fe20007f3e0ff */
[----:B------:R-:W-:Y:S01]  /*7ca0*/  ULDC.64 UR6, c[0x0][0x640] ;  /* 0x0001900000067ab9 */ /* 0x000fe20000000a00 */
[----:B------:R-:W2:Y:S03]  /*7cb0*/  LDC R18, c[0x0][0x148] ;  /* 0x00005200ff127b82 */ /* 0x000ea60000000800 */
[----:B------:R-:W-:Y:S01]  /*7cc0*/  IMAD.X R4, RZ, RZ, ~R4, P1 ;  /* 0x000000ffff047224 */ /* 0x000fe200008e0e04 */
[----:B------:R-:W-:-:S03]  /*7cd0*/  ISETP.NE.U32.AND P1, PT, RZ, UR6, PT ;  /* 0x00000006ff007c0c */ /* 0x000fc6000bf25070 */
[----:B------:R-:W-:Y:S01]  /*7ce0*/  IMAD R6, R4, UR4, RZ ;  /* 0x0000000404067c24 */ /* 0x000fe2000f8e02ff */
[----:B------:R-:W-:Y:S01]  /*7cf0*/  ISETP.NE.AND.EX P1, PT, RZ, UR7, PT, P1 ;  /* 0x00000007ff007c0c */ /* 0x000fe2000bf25310 */
[----:B------:R-:W-:Y:S01]  /*7d00*/  IMAD.WIDE.U32 R4, R7, UR4, R16 ;  /* 0x0000000407047c25 */ /* 0x000fe2000f8e0010 */
[----:B------:R-:W-:-:S03]  /*7d10*/  ULDC UR4, c[0x0][0x618] ;  /* 0x0001860000047ab9 */ /* 0x000fc60000000800 */
[----:B------:R-:W-:Y:S01]  /*7d20*/  IMAD R7, R7, UR5, R6 ;  /* 0x0000000507077c24 */ /* 0x000fe2000f8e0206 */
[----:B------:R-:W-:Y:S01]  /*7d30*/  ULDC UR5, c[0x0][0x154] ;  /* 0x0000550000057ab9 */ /* 0x000fe20000000800 */
[----:B0-----:R-:W-:Y:S02]  /*7d40*/  IMAD.MOV R6, RZ, RZ, -R14 ;  /* 0x000000ffff067224 */ /* 0x001fe400078e0a0e */
[----:B------:R-:W-:Y:S02]  /*7d50*/  IMAD.IADD R5, R5, 0x1, R7 ;  /* 0x0000000105057824 */ /* 0x000fe400078e0207 */
[----:B-1----:R-:W-:Y:S01]  /*7d60*/  IMAD R12, R13, R6, R12 ;  /* 0x000000060d0c7224 */ /* 0x002fe200078e020c */
[----:B------:R-:W-:Y:S02]  /*7d70*/  I2FP.F32.U32 R6, R11 ;  /* 0x0000000b00067245 */ /* 0x000fe40000201000 */
[--C-:B------:R-:W-:Y:S02]  /*7d80*/  SHF.R.U64 R13, R4, UR4, R5.reuse ;  /* 0x00000004040d7c19 */ /* 0x100fe40008001205 */
[----:B------:R-:W-:Y:S01]  /*7d90*/  SHF.R.U32.HI R4, RZ, UR4, R5 ;  /* 0x00000004ff047c19 */ /* 0x000fe20008011605 */
[----:B------:R-:W-:Y:S01]  /*7da0*/  FMUL R6, R6, UR5 ;  /* 0x0000000506067c20 */ /* 0x000fe20008400000 */
[----:B------:R-:W-:-:S02]  /*7db0*/  ULDC UR4, c[0x0][0x608] ;  /* 0x0001820000047ab9 */ /* 0x000fc40000000800 */
[--C-:B------:R-:W-:Y:S01]  /*7dc0*/  SHF.R.U64 R15, R13, UR4, R4.reuse ;  /* 0x000000040d0f7c19 */ /* 0x100fe20008001204 */
[----:B------:R0:W1:Y:S01]  /*7dd0*/  F2I.U32.TRUNC.NTZ R20, R6 ;  /* 0x0000000600147305 */ /* 0x000062000020f000 */
[----:B------:R-:W-:Y:S01]  /*7de0*/  SHF.R.U32.HI R4, RZ, UR4, R4 ;  /* 0x00000004ff047c19 */ /* 0x000fe20008011604 */
[----:B------:R-:W-:-:S03]  /*7df0*/  ULDC UR4, c[0x0][0x658] ;  /* 0x0001960000047ab9 */ /* 0x000fc60000000800 */
[--C-:B------:R-:W-:Y:S02]  /*7e00*/  SHF.R.U64 R14, R15, UR4, R4.reuse ;  /* 0x000000040f0e7c19 */ /* 0x100fe40008001204 */
[----:B------:R-:W-:-:S03]  /*7e10*/  SHF.R.U32.HI R21, RZ, UR4, R4 ;  /* 0x00000004ff157c19 */ /* 0x000fc60008011604 */
[----:B------:R-:W-:Y:S02]  /*7e20*/  IMAD.MOV.U32 R4, RZ, RZ, R14 ;  /* 0x000000ffff047224 */ /* 0x000fe400078e000e */
[----:B------:R-:W-:Y:S01]  /*7e30*/  IMAD.MOV.U32 R5, RZ, RZ, R21 ;  /* 0x000000ffff057224 */ /* 0x000fe200078e0015 */
[----:B0-----:R-:W-:Y:S06]  /*7e40*/  @!P1 BRA `(.L_x_174) ;  /* 0x0000000000289947 */ /* 0x001fec0003800000 */
        /* <DEDUP_REMOVED lines=10> */
.L_x_174:
[----:B------:R-:W-:Y:S01]  /*7ef0*/  ISETP.NE.AND P1, PT, R2, 0x1, PT ;  /* 0x000000010200780c */ /* 0x000fe20003f25270 */
[----:B------:R-:W-:Y:S01]  /*7f00*/  ULDC UR4, c[0x0][0x648] ;  /* 0x0001920000047ab9 */ /* 0x000fe20000000800 */
[----:B------:R-:W-:Y:S01]  /*7f10*/  LOP3.LUT R15, R15, UR29, RZ, 0xc0, !PT ;  /* 0x0000001d0f0f7c12 */ /* 0x000fe2000f8ec0ff */
[----:B-1----:R-:W-:Y:S01]  /*7f20*/  IMAD.MOV R20, RZ, RZ, -R20 ;  /* 0x000000ffff147224 */ /* 0x002fe200078e0a14 */
[----:B------:R-:W-:Y:S01]  /*7f30*/  SHF.R.U64 R4, R4, UR4, R5 ;  /* 0x0000000404047c19 */ /* 0x000fe20008001205 */
[----:B------:R-:W-:Y:S01]  /*7f40*/  ULDC UR4, c[0x0][0x638] ;  /* 0x00018e0000047ab9 */ /* 0x000fe20000000800 */
[----:B------:R-:W-:Y:S01]  /*7f50*/  LOP3.LUT R13, R13, UR13, RZ, 0xc0, !PT ;  /* 0x0000000d0d0d7c12 */ /* 0x000fe2000f8ec0ff */
[----:B------:R-:W-:Y:S02]  /*7f60*/  ULDC UR5, c[0x0][0x610] ;  /* 0x0001840000057ab9 */ /* 0x000fe40000000800 */
[----:B------:R-:W-:Y:S02]  /*7f70*/  IMAD.MOV R5, RZ, RZ, -R4 ;  /* 0x000000ffff057224 */ /* 0x000fe400078e0a04 */
[----:B------:R-:W-:-:S02]  /*7f80*/  IMAD R15, R4, UR21, R15 ;  /* 0x00000015040f7c24 */ /* 0x000fc4000f8e020f */
[----:B--2---:R-:W-:Y:S02]  /*7f90*/  @P1 IMAD R12, R18, R20, R11 ;  /* 0x00000014120c1224 */ /* 0x004fe400078e020b */
[----:B------:R-:W-:Y:S01]  /*7fa0*/  IMAD R14, R5, UR4, R14 ;  /* 0x00000004050e7c24 */ /* 0x000fe2000f8e020e */
[----:B------:R-:W-:Y:S01]  /*7fb0*/  ULDC UR4, c[0x0][0x600] ;  /* 0x0001800000047ab9 */ /* 0x000fe20000000800 */
[----:B------:R-:W-:Y:S02]  /*7fc0*/  IMAD R12, R15, UR5, R12 ;  /* 0x000000050f0c7c24 */ /* 0x000fe4000f8e020c */
[----:B------:R-:W-:Y:S02]  /*7fd0*/  IMAD R5, R14, UR4, R13 ;  /* 0x000000040e057c24 */ /* 0x000fe4000f8e020d */
[----:B------:R-:W-:-:S03]  /*7fe0*/  IMAD.MOV.U32 R4, RZ, RZ, 0x1 ;  /* 0x00000001ff047424 */ /* 0x000fc600078e00ff */
[----:B------:R-:W-:Y:S02]  /*7ff0*/  SEL R18, R5, R12, !P1 ;  /* 0x0000000c05127207 */ /* 0x000fe40004800000 */
[----:B------:R-:W-:-:S07]  /*8000*/  SEL R22, R12, R5, !P1 ;  /* 0x000000050c167207 */ /* 0x000fce0004800000 */
.L_x_172:
[----:B------:R-:W-:Y:S05]  /*8010*/  BSYNC B1 ;  /* 0x0000000000017941 */ /* 0x000fea0003800000 */
.L_x_171:
[----:B------:R-:W-:-:S13]  /*8020*/  LOP3.LUT P1, RZ, R4, 0xff, RZ, 0xc0, !PT ;  /* 0x000000ff04ff7812 */ /* 0x000fda000782c0ff */
[----:B------:R-:W-:Y:S05]  /*8030*/  @P1 BRA `(.L_x_175) ;  /* 0xfffffff000b41947 */ /* 0x000fea000383ffff */
[----:B------:R-:W-:Y:S05]  /*8040*/  BSYNC B0 ;  /* 0x0000000000007941 */ /* 0x000fea0003800000 */
.L_x_163:
[----:B------:R-:W-:-:S03]  /*8050*/  UMOV UR4, 0xffffffff ;  /* 0xffffffff00047882 */ /* 0x000fc60000000000 */
[----:B------:R-:W-:Y:S05]  /*8060*/  BRA.DIV UR4, `(.L_x_176) ;  /* 0x0000000604247947 */ /* 0x000fea000b800000 */
[----:B------:R-:W-:-:S13]  /*8070*/  ELECT P6, URZ, PT ;  /* 0x00000000003f782f */ /* 0x000fda00038c0000 */
.L_x_191:
[----:B------:R-:W-:Y:S04]  /*8080*/  BSSY B0, `(.L_x_177) ;  /* 0x0000022000007945 */ /* 0x000fe80003800000 */
[----:B------:R-:W-:Y:S05]  /*8090*/  @!P6 BRA `(.L_x_178) ;  /* 0x000000000080e947 */ /* 0x000fea0003800000 */
[----:B------:R-:W-:-:S04]  /*80a0*/  LOP3.LUT R23, R23, 0x2, RZ, 0xfc, !PT ;  /* 0x0000000217177812 */ /* 0x000fc800078efcff */
[----:B------:R-:W-:-:S13]  /*80b0*/  ISETP.NE.AND P0, PT, R23, 0x3, PT ;  /* 0x000000031700780c */ /* 0x000fda0003f05270 */
[----:B------:R-:W-:Y:S05]  /*80c0*/  @!P0 BRA `(.L_x_179) ;  /* 0x0000000000048947 */ /* 0x000fea0003800000 */
[----:B------:R-:W-:Y:S01]  /*80d0*/  BPT.TRAP 0x1 ;  /* 0x000000040000795c */ /* 0x000fe20000300000 */
.L_x_179:
[----:B------:R-:W0:Y:S01]  /*80e0*/  S2R R5, SR_CgaCtaId ;  /* 0x0000000000057919 */ /* 0x000e220000008800 */
[----:B------:R-:W-:Y:S02]  /*80f0*/  MOV R0, 0x400 ;  /* 0x0000040000007802 */ /* 0x000fe40000000f00 */
[----:B------:R-:W-:Y:S02]  /*8100*/  SHF.L.U32 R2, R3, 0x1f, RZ ;  /* 0x0000001f03027819 */ /* 0x000fe400000006ff */
[----:B0-----:R-:W-:-:S05]  /*8110*/  LEA R5, R5, R0, 0x18 ;  /* 0x0000000005057211 */ /* 0x001fca00078ec0ff */
[----:B------:R-:W-:-:S04]  /*8120*/  VIADD R5, R5, 0x18 ;  /* 0x0000001805057836 */ /* 0x000fc80000000000 */
[C---:B------:R-:W-:Y:S02]  /*8130*/  IMAD R7, R8.reuse, 0x8, R5 ;  /* 0x0000000808077824 */ /* 0x040fe400078e0205 */
[----:B------:R-:W-:Y:S02]  /*8140*/  VIADD R8, R8, 0x1 ;  /* 0x0000000108087836 */ /* 0x000fe40000000000 */
[----:B------:R-:W0:Y:S03]  /*8150*/  SYNCS.PHASECHK.TRANS64.TRYWAIT P0, [R7+URZ], R2 ;  /* 0x00000002070075a7 */ /* 0x000e26000800017f */
[----:B------:R-:W-:-:S04]  /*8160*/  ISETP.NE.AND P1, PT, R8, 0x3, PT ;  /* 0x000000030800780c */ /* 0x000fc80003f25270 */
[----:B------:R-:W-:Y:S02]  /*8170*/  SEL R0, RZ, 0x1, P1 ;  /* 0x00000001ff007807 */ /* 0x000fe40000800000 */
[----:B------:R-:W-:Y:S02]  /*8180*/  SEL R8, R8, RZ, P1 ;  /* 0x000000ff08087207 */ /* 0x000fe40000800000 */
[----:B------:R-:W-:-:S03]  /*8190*/  LOP3.LUT R9, R3, R0, RZ, 0x3c, !PT ;  /* 0x0000000003097212 */ /* 0x000fc600078e3cff */
[----:B------:R-:W-:Y:S01]  /*81a0*/  IMAD R4, R8, 0x8, R5 ;  /* 0x0000000808047824 */ /* 0x000fe200078e0205 */
[----:B------:R-:W-:Y:S01]  /*81b0*/  SHF.L.U32 R3, R9, 0x1f, RZ ;  /* 0x0000001f09037819 */ /* 0x000fe200000006ff */
[----:B0-----:R-:W-:Y:S06]  /*81c0*/  @!P0 BRA `(.L_x_180) ;  /* 0x0000000000ec8947 */ /* 0x001fec0003800000 */
.L_x_192:
[----:B------:R-:W1:Y:S01]  /*81d0*/  SYNCS.PHASECHK.TRANS64.TRYWAIT P0, [R4+URZ], R3 ;  /* 0x00000003040075a7 */ /* 0x000e62000800017f */
[----:B------:R-:W-:-:S05]  /*81e0*/  VIADD R0, R8, 0x1 ;  /* 0x0000000108007836 */ /* 0x000fca0000000000 */
[----:B------:R-:W-:-:S04]  /*81f0*/  ISETP.NE.AND P1, PT, R0, 0x3, PT ;  /* 0x000000030000780c */ /* 0x000fc80003f25270 */
[----:B0-----:R-:W-:Y:S02]  /*8200*/  SEL R2, RZ, 0x1, P1 ;  /* 0x00000001ff027807 */ /* 0x001fe40000800000 */
[----:B------:R-:W-:Y:S02]  /*8210*/  SEL R0, R0, RZ, P1 ;  /* 0x000000ff00007207 */ /* 0x000fe40000800000 */
[----:B------:R-:W-:Y:S01]  /*8220*/  LOP3.LUT R2, R9, R2, RZ, 0x3c, !PT ;  /* 0x0000000209027212 */ /* 0x000fe200078e3cff */
[----:B-1----:R-:W-:Y:S06]  /*8230*/  @!P0 BRA `(.L_x_181) ;  /* 0x0000000000e48947 */ /* 0x002fec0003800000 */
.L_x_193:
[----:B------:R-:W-:Y:S01]  /*8240*/  IMAD R5, R0, 0x8, R5 ;  /* 0x0000000800057824 */ /* 0x000fe200078e0205 */
[----:B------:R-:W-:-:S07]  /*8250*/  SHF.L.U32 R0, R2, 0x1f, RZ ;  /* 0x0000001f02007819 */ /* 0x000fce00000006ff */
.L_x_182:
[----:B-1----:R1:W2:Y:S02]  /*8260*/  SYNCS.PHASECHK.TRANS64.TRYWAIT P0, [R5+URZ], R0 ;  /* 0x00000000050075a7 */ /* 0x0022a4000800017f */
[----:B--2---:R-:W-:Y:S05]  /*8270*/  @!P0 NANOSLEEP.SYNCS 0x989680 ;  /* 0x009896800000895d */ /* 0x004fea0003900000 */
[----:B------:R-:W2:Y:S02]  /*8280*/  @!P0 SYNCS.PHASECHK.TRANS64 P0, [R5+URZ], R0 ;  /* 0x00000000050085a7 */ /* 0x000ea4000800007f */
[----:B--2---:R-:W-:Y:S05]  /*8290*/  @!P0 BRA `(.L_x_182) ;  /* 0xfffffffc00f08947 */ /* 0x004fea000383ffff */
.L_x_178:
[----:B------:R-:W-:Y:S05]  /*82a0*/  BSYNC B0 ;  /* 0x0000000000007941 */ /* 0x000fea0003800000 */
.L_x_177:
[----:B------:R-:W-:Y:S05]  /*82b0*/  EXIT ;  /* 0x000000000000794d */ /* 0x000fea0003800000 */
.L_x_15:
[----:B0-----:R-:W-:-:S04]  /*82c0*/  IMAD.U32 R3, RZ, RZ, UR43 ;  /* 0x0000002bff037e24 */ /* 0x001fc8000f8e00ff */
[----:B------:R0:W1:Y:S03]  /*82d0*/  SYNCS.PHASECHK.TRANS64.TRYWAIT P0, [R3+URZ+-0x8], R0 ;  /* 0xfffff800030075a7 */ /* 0x000066000800017f */
[----:B-1----:R-:W-:Y:S05]  /*82e0*/  @!P0 NANOSLEEP.SYNCS 0x989680 ;  /* 0x009896800000895d */ /* 0x002fea0003900000 */
[----:B------:R-:W1:Y:S02]  /*82f0*/  @!P0 SYNCS.PHASECHK.TRANS64 P0, [R3+URZ+-0x8], R0 ;  /* 0xfffff800030085a7 */ /* 0x000e64000800007f */
[----:B-1----:R-:W-:Y:S05]  /*8300*/  @!P0 BRA `(.L_x_15) ;  /* 0xfffffffc00ec8947 */ /* 0x002fea000383ffff */
[----:B------:R-:W-:Y:S05]  /*8310*/  BRA `(.L_x_183) ;  /* 0xffffff9000847947 */ /* 0x000fea000383ffff */
.L_x_20:
[----:B-1----:R1:W2:Y:S02]  /*8320*/  SYNCS.PHASECHK.TRANS64.TRYWAIT P1, [R3+URZ], R0 ;  /* 0x00000000030075a7 */ /* 0x0022a4000802017f */
[----:B--2---:R-:W-:Y:S05]  /*8330*/  @!P1 NANOSLEEP.SYNCS 0x989680 ;  /* 0x009896800000995d */ /* 0x004fea0003900000 */
[----:B------:R-:W2:Y:S02]  /*8340*/  @!P1 SYNCS.PHASECHK.TRANS64 P1, [R3+URZ], R0 ;  /* 0x00000000030095a7 */ /* 0x000ea4000802007f */
[----:B--2---:R-:W-:Y:S05]  /*8350*/  @!P1 BRA `(.L_x_20) ;  /* 0xfffffffc00f09947 */ /* 0x004fea000383ffff */
[----:B------:R-:W-:Y:S05]  /*8360*/  BRA `(.L_x_19) ;  /* 0xffffff9000f87947 */ /* 0x000fea000383ffff */
.L_x_25:
[----:B-1----:R-:W-:-:S04]  /*8370*/  IMAD.U32 R4, RZ, RZ, UR8 ;  /* 0x00000008ff047e24 */ /* 0x002fc8000f8e00ff */
[----:B------:R1:W2:Y:S03]  /*8380*/  SYNCS.PHASECHK.TRANS64.TRYWAIT P1, [R4+URZ], R3 ;  /* 0x00000003040075a7 */ /* 0x0002a6000802017f */
[----:B--2---:R-:W-:Y:S05]  /*8390*/  @!P1 NANOSLEEP.SYNCS 0x989680 ;  /* 0x009896800000995d */ /* 0x004fea0003900000 */
[----:B------:R-:W2:Y:S02]  /*83a0*/  @!P1 SYNCS.PHASECHK.TRANS64 P1, [R4+URZ], R3 ;  /* 0x00000003040095a7 */ /* 0x000ea4000802007f */
[----:B--2---:R-:W-:Y:S05]  /*83b0*/  @!P1 BRA `(.L_x_25) ;  /* 0xfffffffc00ec9947 */ /* 0x004fea000383ffff */
[----:B------:R-:W-:Y:S05]  /*83c0*/  BRA `(.L_x_24) ;  /* 0xffffff9c00187947 */ /* 0x000fea000383ffff */
.L_x_31:
[----:B0-----:R-:W-:-:S04]  /*83d0*/  IMAD.U32 R3, RZ, RZ, UR43 ;  /* 0x0000002bff037e24 */ /* 0x001fc8000f8e00ff */
[----:B------:R0:W1:Y:S03]  /*83e0*/  SYNCS.PHASECHK.TRANS64.TRYWAIT P0, [R3+URZ+0x8], R0 ;  /* 0x00000800030075a7 */ /* 0x000066000800017f */
[----:B-1----:R-:W-:Y:S05]  /*83f0*/  @!P0 NANOSLEEP.SYNCS 0x989680 ;  /* 0x009896800000895d */ /* 0x002fea0003900000 */
[----:B------:R-:W1:Y:S02]  /*8400*/  @!P0 SYNCS.PHASECHK.TRANS64 P0, [R3+URZ+0x8], R0 ;  /* 0x00000800030085a7 */ /* 0x000e64000800007f */
[----:B-1----:R-:W-:Y:S05]  /*8410*/  @!P0 BRA `(.L_x_31) ;  /* 0xfffffffc00ec8947 */ /* 0x002fea000383ffff */
[----:B------:R-:W-:Y:S05]  /*8420*/  BRA `(.L_x_184) ;  /* 0xffffffa400947947 */ /* 0x000fea000383ffff */
.L_x_164:
[----:B------:R-:W-:Y:S01]  /*8430*/  BSSY B1, `(.L_x_185) ;  /* 0x0000006000017945 */ /* 0x000fe20003800000 */
[----:B------:R-:W-:-:S07]  /*8440*/  IMAD.MOV.U32 R15, RZ, RZ, -0x1 ;  /* 0xffffffffff0f7424 */ /* 0x000fce00078e00ff */
[----:B-----5:R-:W-:Y:S05]  /*8450*/  WARPSYNC.COLLECTIVE R15, `(.L_x_186) ;  /* 0x000000000f0c7348 */ /* 0x020fea0003c00000 */
[----:B------:R-:W-:Y:S02]  /*8460*/  ELECT P6, UR62, PT ;  /* 0x00000000003e782f */ /* 0x000fe400038c0000 */
[----:B------:R-:W-:Y:S01]  /*8470*/  MOV R14, UR62 ;  /* 0x0000003e000e7c02 */ /* 0x000fe20008000f00 */
[----:B-----5:R-:W-:Y:S10]  /*8480*/  ENDCOLLECTIVE ;  /* 0x000000000000791b */ /* 0x020ff40003800000 */
.L_x_186:
[----:B------:R-:W-:Y:S05]  /*8490*/  BSYNC B1 ;  /* 0x0000000000017941 */ /* 0x000fea0003800000 */
.L_x_185:
[----:B------:R-:W-:Y:S05]  /*84a0*/  BRA `(.L_x_187) ;  /* 0xffffffec00a47947 */ /* 0x000fea000383ffff */
.L_x_167:
[----:B-1----:R1:W2:Y:S02]  /*84b0*/  SYNCS.PHASECHK.TRANS64.TRYWAIT P1, [R11+URZ+0x18], R6 ;  /* 0x000018060b0075a7 */ /* 0x0022a4000802017f */
[----:B--2---:R-:W-:Y:S05]  /*84c0*/  @!P1 NANOSLEEP.SYNCS 0x989680 ;  /* 0x009896800000995d */ /* 0x004fea0003900000 */
[----:B------:R-:W2:Y:S02]  /*84d0*/  @!P1 SYNCS.PHASECHK.TRANS64 P1, [R11+URZ+0x18], R6 ;  /* 0x000018060b0095a7 */ /* 0x000ea4000802007f */
[----:B--2---:R-:W-:Y:S05]  /*84e0*/  @!P1 BRA `(.L_x_167) ;  /* 0xfffffffc00f09947 */ /* 0x004fea000383ffff */
[----:B------:R-:W-:Y:S05]  /*84f0*/  BRA `(.L_x_188) ;  /* 0xffffffec00d87947 */ /* 0x000fea000383ffff */
.L_x_176:
[----:B------:R-:W-:Y:S01]  /*8500*/  BSSY B0, `(.L_x_189) ;  /* 0x0000006000007945 */ /* 0x000fe20003800000 */
[----:B------:R-:W-:-:S07]  /*8510*/  IMAD.MOV.U32 R15, RZ, RZ, -0x1 ;  /* 0xffffffffff0f7424 */ /* 0x000fce00078e00ff */
[----:B-----5:R-:W-:Y:S05]  /*8520*/  WARPSYNC.COLLECTIVE R15, `(.L_x_190) ;  /* 0x000000000f0c7348 */ /* 0x020fea0003c00000 */
[----:B------:R-:W-:Y:S02]  /*8530*/  ELECT P6, UR62, PT ;  /* 0x00000000003e782f */ /* 0x000fe400038c0000 */
[----:B------:R-:W-:Y:S01]  /*8540*/  MOV R14, UR62 ;  /* 0x0000003e000e7c02 */ /* 0x000fe20008000f00 */
[----:B-----5:R-:W-:Y:S10]  /*8550*/  ENDCOLLECTIVE ;  /* 0x000000000000791b */ /* 0x020ff40003800000 */
.L_x_190:
[----:B------:R-:W-:Y:S05]  /*8560*/  BSYNC B0 ;  /* 0x0000000000007941 */ /* 0x000fea0003800000 */
.L_x_189:
[----:B------:R-:W-:Y:S05]  /*8570*/  BRA `(.L_x_191) ;  /* 0xfffffff800c07947 */ /* 0x000fea000383ffff */
.L_x_180:
[----:B0-----:R0:W1:Y:S02]  /*8580*/  SYNCS.PHASECHK.TRANS64.TRYWAIT P0, [R7+URZ], R2 ;  /* 0x00000002070075a7 */ /* 0x001064000800017f */
[----:B-1----:R-:W-:Y:S05]  /*8590*/  @!P0 NANOSLEEP.SYNCS 0x989680 ;  /* 0x009896800000895d */ /* 0x002fea0003900000 */
[----:B------:R-:W1:Y:S02]  /*85a0*/  @!P0 SYNCS.PHASECHK.TRANS64 P0, [R7+URZ], R2 ;  /* 0x00000002070085a7 */ /* 0x000e64000800007f */
[----:B-1----:R-:W-:Y:S05]  /*85b0*/  @!P0 BRA `(.L_x_180) ;  /* 0xfffffffc00f08947 */ /* 0x002fea000383ffff */
[----:B------:R-:W-:Y:S05]  /*85c0*/  BRA `(.L_x_192) ;  /* 0xfffffffc00007947 */ /* 0x000fea000383ffff */
.L_x_181:
[----:B0-----:R0:W1:Y:S02]  /*85d0*/  SYNCS.PHASECHK.TRANS64.TRYWAIT P0, [R4+URZ], R3 ;  /* 0x00000003040075a7 */ /* 0x001064000800017f */
[----:B-1----:R-:W-:Y:S05]  /*85e0*/  @!P0 NANOSLEEP.SYNCS 0x989680 ;  /* 0x009896800000895d */ /* 0x002fea0003900000 */
[----:B------:R-:W1:Y:S02]  /*85f0*/  @!P0 SYNCS.PHASECHK.TRANS64 P0, [R4+URZ], R3 ;  /* 0x00000003040085a7 */ /* 0x000e64000800007f */
[----:B-1----:R-:W-:Y:S05]  /*8600*/  @!P0 BRA `(.L_x_181) ;  /* 0xfffffffc00f08947 */ /* 0x002fea000383ffff */
[----:B------:R-:W-:Y:S05]  /*8610*/  BRA `(.L_x_193) ;  /* 0xfffffffc00087947 */ /* 0x000fea000383ffff */
.L_x_194:
[----:B------:R-:W-:-:S00]  /*8620*/  BRA `(.L_x_194) ;  /* 0xfffffffc00fc7947 */ /* 0x000fc0000383ffff */
[----:B------:R-:W-:-:S00]  /*8630*/  NOP ;  /* 0x0000000000007918 */ /* 0x000fc00000000000 */
        /* <DEDUP_REMOVED lines=12> */
.L_x_195:


//--------------------- .nv.global.init           --------------------------
	.section	.nv.global.init,"aw",@progbits
.nv.global.init:
	.type		$str$22,@object
	.size		$str$22,($str$23 - $str$22)
$str$22:
        /*0000*/ 	.byte	0x6b, 0x5f, 0x74, 0x69, 0x6c, 0x65, 0x5f, 0x63, 0x6f, 0x75, 0x6e, 0x74, 0x20, 0x3e, 0x3d, 0x20
        /*0010*/ 	.byte	0x31, 0x00
	.type		$str$23,@object
	.size		$str$23,(__unnamed_1 - $str$23)
$str$23:
        /*0012*/ 	.byte	0x2f, 0x74, 0x6d, 0x70, 0x2f, 0x63, 0x75, 0x74, 0x6c, 0x61, 0x73, 0x73, 0x5f, 0x73, 0x77, 0x65
        /*0022*/ 	.byte	0x65, 0x70, 0x5f, 0x73, 0x72, 0x63, 0x2f, 0x69, 0x6e, 0x63, 0x6c, 0x75, 0x64, 0x65, 0x2f, 0x63
        /*0032*/ 	.byte	0x75, 0x74, 0x6c, 0x61, 0x73, 0x73, 0x2f, 0x67, 0x65, 0x6d, 0x6d, 0x2f, 0x63, 0x6f, 0x6c, 0x6c
        /*0042*/ 	.byte	0x65, 0x63, 0x74, 0x69, 0x76, 0x65, 0x2f, 0x73, 0x6d, 0x39, 0x30, 0x5f, 0x6d, 0x6d, 0x61, 0x5f
        /*0052*/ 	.byte	0x74, 0x6d, 0x61, 0x5f, 0x67, 0x6d, 0x6d, 0x61, 0x5f, 0x73, 0x73, 0x5f, 0x77, 0x61, 0x72, 0x70
        /*0062*/ 	.byte	0x73, 0x70, 0x65, 0x63, 0x69, 0x61, 0x6c, 0x69, 0x7a, 0x65, 0x64, 0x2e, 0x68, 0x70, 0x70, 0x00
	.type		__unnamed_1,@object
	.size		__unnamed_1,(.L_0 - __unnamed_1)
__unnamed_1:
        /*0072*/ 	.byte	0x76, 0x6f, 0x69, 0x64, 0x20, 0x63, 0x75, 0x74, 0x6c, 0x61, 0x73, 0x73, 0x3a, 0x3a, 0x67, 0x65
        /* <DEDUP_REMOVED lines=176> */
        /*0b82*/ 	.byte	0x3a, 0x3a, 0x69, 0x64, 0x65, 0x6e, 0x74, 0x69, 0x74, 0x79, 0x5d, 0x00
.L_0:


//--------------------- .nv.shared._ZN7cutlass13device_kernelINS_4gemm6kernel13GemmUniversalIN4cute5tupleIJiiiiEEENS1_10collective13CollectiveMmaINS1_34MainloopSm90TmaGmmaWarpSpecializedILi3ENS5_IJNS4_1CILi1EEESB_SB_EEENS1_32KernelTmaWarpSpecializedPingpongEEENS5_IJNSA_ILi64EEENSA_ILi128EEESG_EEENS_10tfloat32_tENS5_IJlSB_lEEESI_SJ_NS4_8TiledMMAINS4_8MMA_AtomIJNS4_4SM904GMMA30MMA_64x128x8_F32TF32TF32_SS_TNILNSN_7ScaleInE1ELSP_1EEEEEENS4_6LayoutISC_NS5_IJNSA_ILi0EEEST_ST_EEEEENS5_IJNS4_10UnderscoreESW_SW_EEEEENS4_13SM90_TMA_LOADENS4_14ComposedLayoutINS4_7SwizzleILi3ELi4ELi3EEENS4_18smem_ptr_flag_bitsILi32EEENSS_INS5_IJNSA_ILi8EEENSA_ILi32EEEEEENS5_IJS16_SB_EEEEEEEvNS4_8identityESZ_S1A_vS1B_EENS_8epilogue10collective6detail29Sm90TmaWarpSpecializedAdapterINS1E_15DefaultEpilogueISI_SJ_SJ_NS1D_6thread17LinearCombinationISI_Li1EffLNS1I_9ScaleType4KindE0ELNS_15FloatRoundStyleE2ESI_EENS1_15EpilogueDefaultEEEEEvvEEEEvNT_6ParamsE --------------------------
	.section	.nv.shared._ZN7cutlass13device_kernelINS_4gemm6kernel13GemmUniversalIN4cute5tupleIJiiiiEEENS1_10collective13CollectiveMmaINS1_34MainloopSm90TmaGmmaWarpSpecializedILi3ENS5_IJNS4_1CILi1EEESB_SB_EEENS1_32KernelTmaWarpSpecializedPingpongEEENS5_IJNSA_ILi64EEENSA_ILi128EEESG_EEENS_10tfloat32_tENS5_IJlSB_lEEESI_SJ_NS4_8TiledMMAINS4_8MMA_AtomIJNS4_4SM904GMMA30MMA_64x128x8_F32TF32TF32_SS_TNILNSN_7ScaleInE1ELSP_1EEEEEENS4_6LayoutISC_NS5_IJNSA_ILi0EEEST_ST_EEEEENS5_IJNS4_10UnderscoreESW_SW_EEEEENS4_13SM90_TMA_LOADENS4_14ComposedLayoutINS4_7SwizzleILi3ELi4ELi3EEENS4_18smem_ptr_flag_bitsILi32EEENSS_INS5_IJNSA_ILi8EEENSA_ILi32EEEEEENS5_IJS16_SB_EEEEEEEvNS4_8identityESZ_S1A_vS1B_EENS_8epilogue10collective6detail29Sm90TmaWarpSpecializedAdapterINS1E_15DefaultEpilogueISI_SJ_SJ_NS1D_6thread17LinearCombinationISI_Li1EffLNS1I_9ScaleType4KindE0ELNS_15FloatRoundStyleE2ESI_EENS1_15EpilogueDefaultEEEEEvvEEEEvNT_6ParamsE,"aw",@nobits
	.sectionflags	@""
	.align	16
	.zero		1024


//--------------------- .nv.shared.reserved.0     --------------------------
	.section	.nv.shared.reserved.0,"aw",@nobits
	.weak		__nv_reservedSMEM_offset_0_alias
	.size		__nv_reservedSMEM_offset_0_alias, 0, 0
	.other		__nv_reservedSMEM_offset_0_alias,@"STO_CUDA_RESERVED_SHARED STV_DEFAULT"
__nv_reservedSMEM_offset_0_alias:
	.zero		0


//--------------------- .nv.global                --------------------------
	.section	.nv.global,"aw",@nobits
.nv.global:
	.type		_ZN39_INTERNAL_4a7d9651_4_k_cu_873007a6_59244cute1_E,@object
	.size		_ZN39_INTERNAL_4a7d9651_4_k_cu_873007a6_59244cute1_E,(_ZN39_INTERNAL_4a7d9651_4_k_cu_873007a6_59244cuda3std3__45__cpo6cbeginE - _ZN39_INTERNAL_4a7d9651_4_k_cu_873007a6_59244cute1_E)
_ZN39_INTERNAL_4a7d9651_4_k_cu_873007a6_59244cute1_E:
	.zero		1
	.type		_ZN39_INTERNAL_4a7d9651_4_k_cu_873007a6_59244cuda3std3__45__cpo6cbeginE,@object
	.size		_ZN39_INTERNAL_4a7d9651_4_k_cu_873007a6_59244cuda3std3__45__cpo6cbeginE,(_ZN39_INTERNAL_4a7d9651_4_k_cu_873007a6_59244cuda3std3__48in_placeE - _ZN39_INTERNAL_4a7d9651_4_k_cu_873007a6_59244cuda3std3__45__cpo6cbeginE)
_ZN39_INTERNAL_4a7d9651_4_k_cu_873007a6_59244cuda3std3__45__cpo6cbeginE:
	.zero		1
	.type		_ZN39_INTERNAL_4a7d9651_4_k_cu_873007a6_59244cuda3std3__48in_placeE,@object
	.size		_ZN39_INTERNAL_4a7d9651_4_k_cu_873007a6_59244cuda3std3__48in_placeE,(_ZN39_INTERNAL_4a7d9651_4_k_cu_873007a6_59244cuda3std6ranges3__45__cpo9iter_moveE - _ZN39_INTERNAL_4a7d9651_4_k_cu_873007a6_59244cuda3std3__48in_placeE)
_ZN39_INTERNAL_4a7d9651_4_k_cu_873007a6_59244cuda3std3__48in_placeE:
	.zero		1
	.type		_ZN39_INTERNAL_4a7d9651_4_k_cu_873007a6_59244cuda3std6ranges3__45__cpo9iter_moveE,@object
	.size		_ZN39_INTERNAL_4a7d9651_4_k_cu_873007a6_59244cuda3std6ranges3__45__cpo9iter_moveE,(_ZN39_INTERNAL_4a7d9651_4_k_cu_873007a6_59244cuda3std3__45__cpo5beginE - _ZN39_INTERNAL_4a7d9651_4_k_cu_873007a6_59244cuda3std6ranges3__45__cpo9iter_moveE)
_ZN39_INTERNAL_4a7d9651_4_k_cu_873007a6_59244cuda3std6ranges3__45__cpo9iter_moveE:
	.zero		1
	.type		_ZN39_INTERNAL_4a7d9651_4_k_cu_873007a6_59244cuda3std3__45__cpo5beginE,@object
	.size		_ZN39_INTERNAL_4a7d9651_4_k_cu_873007a6_59244cuda3std3__45__cpo5beginE,(_ZN39_INTERNAL_4a7d9651_4_k_cu_873007a6_59244cuda3std3__441_GLOBAL__N__4a7d9651_4_k_cu_873007a6_59246ignoreE - _ZN39_INTERNAL_4a7d9651_4_k_cu_873007a6_59244cuda3std3__45__cpo5beginE)
_ZN39_INTERNAL_4a7d9651_4_k_cu_873007a6_59244cuda3std3__45__cpo5beginE:
	.zero		1
	.type		_ZN39_INTERNAL_4a7d9651_4_k_cu_873007a6_59244cuda3std3__441_GLOBAL__N__4a7d9651_4_k_cu_873007a6_59246ignoreE,@object
	.size		_ZN39_INTERNAL_4a7d9651_4_k_cu_873007a6_59244cuda3std3__441_GLOBAL__N__4a7d9651_4_k_cu_873007a6_59246ignoreE,(_ZN39_INTERNAL_4a7d9651_4_k_cu_873007a6_59244cute7productE - _ZN39_INTERNAL_4a7d9651_4_k_cu_873007a6_59244cuda3std3__441_GLOBAL__N__4a7d9651_4_k_cu_873007a6_59246ignoreE)
_ZN39_INTERNAL_4a7d9651_4_k_cu_873007a6_59244cuda3std3__441_GLOBAL__N__4a7d9651_4_k_cu_873007a6_59246ignoreE:
	.zero		1
	.type		_ZN39_INTERNAL_4a7d9651_4_k_cu_873007a6_59244cute7productE,@object
	.size		_ZN39_INTERNAL_4a7d9651_4_k_cu_873007a6_59244cute7productE,(_ZN39_INTERNAL_4a7d9651_4_k_cu_873007a6_59244cuda3std3__45__cpo3endE - _ZN39_INTERNAL_4a7d9651_4_k_cu_873007a6_59244cute7productE)
_ZN39_INTERNAL_4a7d9651_4_k_cu_873007a6_59244cute7productE:
	.zero		1
	.type		_ZN39_INTERNAL_4a7d9651_4_k_cu_873007a6_59244cuda3std3__45__cpo3endE,@object
	.size		_ZN39_INTERNAL_4a7d9651_4_k_cu_873007a6_59244cuda3std3__45__cpo3endE,(_ZN39_INTERNAL_4a7d9651_4_k_cu_873007a6_59244cuda3std3__419piecewise_constructE - _ZN39_INTERNAL_4a7d9651_4_k_cu_873007a6_59244cuda3std3__45__cpo3endE)
_ZN39_INTERNAL_4a7d9651_4_k_cu_873007a6_59244cuda3std3__45__cpo3endE:
	.zero		1
	.type		_ZN39_INTERNAL_4a7d9651_4_k_cu_873007a6_59244cuda3std3__419piecewise_constructE,@object
	.size		_ZN39_INTERNAL_4a7d9651_4_k_cu_873007a6_59244cuda3std3__419piecewise_constructE,(_ZN39_INTERNAL_4a7d9651_4_k_cu_873007a6_59244cuda3std3__45__cpo4cendE - _ZN39_INTERNAL_4a7d9651_4_k_cu_873007a6_59244cuda3std3__419piecewise_constructE)
_ZN39_INTERNAL_4a7d9651_4_k_cu_873007a6_59244cuda3std3__419piecewise_constructE:
	.zero		1
	.type		_ZN39_INTERNAL_4a7d9651_4_k_cu_873007a6_59244cuda3std3__45__cpo4cendE,@object
	.size		_ZN39_INTERNAL_4a7d9651_4_k_cu_873007a6_59244cuda3std3__45__cpo4cendE,(_ZN39_INTERNAL_4a7d9651_4_k_cu_873007a6_59244cuda3std6ranges3__45__cpo4swapE - _ZN39_INTERNAL_4a7d9651_4_k_cu_873007a6_59244cuda3std3__45__cpo4cendE)
_ZN39_INTERNAL_4a7d9651_4_k_cu_873007a6_59244cuda3std3__45__cpo4cendE:
	.zero		1
	.type		_ZN39_INTERNAL_4a7d9651_4_k_cu_873007a6_59244cuda3std6ranges3__45__cpo4swapE,@object
	.size		_ZN39_INTERNAL_4a7d9651_4_k_cu_873007a6_59244cuda3std6ranges3__45__cpo4swapE,(.L_8 - _ZN39_INTERNAL_4a7d9651_4_k_cu_873007a6_59244cuda3std6ranges3__45__cpo4swapE)
_ZN39_INTERNAL_4a7d9651_4_k_cu_873007a6_59244cuda3std6ranges3__45__cpo4swapE:
	.zero		1
.L_8:


//--------------------- .nv.constant0._ZN7cutlass13device_kernelINS_4gemm6kernel13GemmUniversalIN4cute5tupleIJiiiiEEENS1_10collective13CollectiveMmaINS1_34MainloopSm90TmaGmmaWarpSpecializedILi3ENS5_IJNS4_1CILi1EEESB_SB_EEENS1_32KernelTmaWarpSpecializedPingpongEEENS5_IJNSA_ILi64EEENSA_ILi128EEESG_EEENS_10tfloat32_tENS5_IJlSB_lEEESI_SJ_NS4_8TiledMMAINS4_8MMA_AtomIJNS4_4SM904GMMA30MMA_64x128x8_F32TF32TF32_SS_TNILNSN_7ScaleInE1ELSP_1EEEEEENS4_6LayoutISC_NS5_IJNSA_ILi0EEEST_ST_EEEEENS5_IJNS4_10UnderscoreESW_SW_EEEEENS4_13SM90_TMA_LOADENS4_14ComposedLayoutINS4_7SwizzleILi3ELi4ELi3EEENS4_18smem_ptr_flag_bitsILi32EEENSS_INS5_IJNSA_ILi8EEENSA_ILi32EEEEEENS5_IJS16_SB_EEEEEEEvNS4_8identityESZ_S1A_vS1B_EENS_8epilogue10collective6detail29Sm90TmaWarpSpecializedAdapterINS1E_15DefaultEpilogueISI_SJ_SJ_NS1D_6thread17LinearCombinationISI_Li1EffLNS1I_9ScaleType4KindE0ELNS_15FloatRoundStyleE2ESI_EENS1_15EpilogueDefaultEEEEEvvEEEEvNT_6ParamsE --------------------------
	.section	.nv.constant0._ZN7cutlass13device_kernelINS_4gemm6kernel13GemmUniversalIN4cute5tupleIJiiiiEEENS1_10collective13CollectiveMmaINS1_34MainloopSm90TmaGmmaWarpSpecializedILi3ENS5_IJNS4_1CILi1EEESB_SB_EEENS1_32KernelTmaWarpSpecializedPingpongEEENS5_IJNSA_ILi64EEENSA_ILi128EEESG_EEENS_10tfloat32_tENS5_IJlSB_lEEESI_SJ_NS4_8TiledMMAINS4_8MMA_AtomIJNS4_4SM904GMMA30MMA_64x128x8_F32TF32TF32_SS_TNILNSN_7ScaleInE1ELSP_1EEEEEENS4_6LayoutISC_NS5_IJNSA_ILi0EEEST_ST_EEEEENS5_IJNS4_10UnderscoreESW_SW_EEEEENS4_13SM90_TMA_LOADENS4_14ComposedLayoutINS4_7SwizzleILi3ELi4ELi3EEENS4_18smem_ptr_flag_bitsILi32EEENSS_INS5_IJNSA_ILi8EEENSA_ILi32EEEEEENS5_IJS16_SB_EEEEEEEvNS4_8identityESZ_S1A_vS1B_EENS_8epilogue10collective6detail29Sm90TmaWarpSpecializedAdapterINS1E_15DefaultEpilogueISI_SJ_SJ_NS1D_6thread17LinearCombinationISI_Li1EffLNS1I_9ScaleType4KindE0ELNS_15FloatRoundStyleE2ESI_EENS1_15EpilogueDefaultEEEEEvvEEEEvNT_6ParamsE,"a",@progbits
	.sectionflags	@""
	.align	4
.nv.constant0._ZN7cutlass13device_kernelINS_4gemm6kernel13GemmUniversalIN4cute5tupleIJiiiiEEENS1_10collective13CollectiveMmaINS1_34MainloopSm90TmaGmmaWarpSpecializedILi3ENS5_IJNS4_1CILi1EEESB_SB_EEENS1_32KernelTmaWarpSpecializedPingpongEEENS5_IJNSA_ILi64EEENSA_ILi128EEESG_EEENS_10tfloat32_tENS5_IJlSB_lEEESI_SJ_NS4_8TiledMMAINS4_8MMA_AtomIJNS4_4SM904GMMA30MMA_64x128x8_F32TF32TF32_SS_TNILNSN_7ScaleInE1ELSP_1EEEEEENS4_6LayoutISC_NS5_IJNSA_ILi0EEEST_ST_EEEEENS5_IJNS4_10UnderscoreESW_SW_EEEEENS4_13SM90_TMA_LOADENS4_14ComposedLayoutINS4_7SwizzleILi3ELi4ELi3EEENS4_18smem_ptr_flag_bitsILi32EEENSS_INS5_IJNSA_ILi8EEENSA_ILi32EEEEEENS5_IJS16_SB_EEEEEEEvNS4_8identityESZ_S1A_vS1B_EENS_8epilogue10collective6detail29Sm90TmaWarpSpecializedAdapterINS1E_15DefaultEpilogueISI_SJ_SJ_NS1D_6thread17LinearCombinationISI_Li1EffLNS1I_9ScaleType4KindE0ELNS_15FloatRoundStyleE2ESI_EENS1_15EpilogueDefaultEEEEEvvEEEEvNT_6ParamsE:
	.zero		1664


//--------------------- SYMBOLS --------------------------

	.type		.nv.reservedSmem.offset0,@object
	.size		.nv.reservedSmem.offset0,0x4
	.type		__assertfail,@function
